	.target	sm_90a

	.elftype	@"ET_EXEC"


//--------------------- .note.nv.tkinfo           --------------------------
	.section	.note.nv.tkinfo,"",@"SHT_NOTE"
	.sectionflags	@"SHF_NOTE_NV_TKINFO"
	.tkinfo
        /*0018*/ 	.word	0x00000002
        /*0030*/ 	.string	""
        /*0030*/ 	.string	"ptxas"
        /*0030*/ 	.string	"Cuda compilation tools, release 13.0, V13.0.88"
        /*0030*/ 	.string	"Build cuda_13.0.r13.0/compiler.36424714_0"
        /*0030*/ 	.string	"-v  -suppress-debug-info  -lineinfo  -arch sm_90a "



//--------------------- .note.nv.cuinfo           --------------------------
	.section	.note.nv.cuinfo,"",@"SHT_NOTE"
	.sectionflags	@"SHF_NOTE_NV_CUINFO"
        /*0018*/ 	.short	0x0002
        /*001a*/ 	.short	0x005a
        /*001c*/ 	.short	0x0082
	.zero		2


//--------------------- .nv.info                  --------------------------
	.section	.nv.info,"",@"SHT_CUDA_INFO"
	.align	4


	//----- nvinfo : EIATTR_REGCOUNT
	.align		4
        /*0000*/ 	.byte	0x04, 0x2f
        /*0002*/ 	.short	(.L_1 - .L_0)
	.align		4
.L_0:
        /*0004*/ 	.word	index@(gluon_wgmma)
        /*0008*/ 	.word	0x000000ff


	//----- nvinfo : EIATTR_FRAME_SIZE
	.align		4
.L_1:
        /*000c*/ 	.byte	0x04, 0x11
        /*000e*/ 	.short	(.L_3 - .L_2)
	.align		4
.L_2:
        /*0010*/ 	.word	index@(gluon_wgmma)
        /*0014*/ 	.word	0x00000270


	//----- nvinfo : EIATTR_MIN_STACK_SIZE
	.align		4
.L_3:
        /*0018*/ 	.byte	0x04, 0x12
        /*001a*/ 	.short	(.L_5 - .L_4)
	.align		4
.L_4:
        /*001c*/ 	.word	index@(gluon_wgmma)
        /*0020*/ 	.word	0x00000270
.L_5:


//--------------------- .nv.compat                --------------------------
	.section	.nv.compat,"",@"SHT_CUDA_COMPAT_INFO"
	.align	4
        /*0000*/ 	.byte	0x02, 0x09, 0x01, 0x00, 0x02, 0x02, 0x04, 0x00, 0x02, 0x05, 0x05, 0x00, 0x03, 0x07, 0x01, 0x01
        /*0010*/ 	.byte	0x02, 0x03, 0x03, 0x00, 0x02, 0x06, 0x01, 0x00, 0x04, 0x0b, 0x08, 0x00, 0x00, 0x00, 0x00, 0x00
        /*0020*/ 	.byte	0x00, 0x00, 0x00, 0x00


//--------------------- .nv.info.gluon_wgmma      --------------------------
	.section	.nv.info.gluon_wgmma,"",@"SHT_CUDA_INFO"
	.sectionflags	@""
	.align	4


	//----- nvinfo : EIATTR_CUDA_API_VERSION
	.align		4
        /*0000*/ 	.byte	0x04, 0x37
        /*0002*/ 	.short	(.L_7 - .L_6)
.L_6:
        /*0004*/ 	.word	0x00000082


	//----- nvinfo : EIATTR_KPARAM_INFO
	.align		4
.L_7:
        /*0008*/ 	.byte	0x04, 0x17
        /*000a*/ 	.short	(.L_9 - .L_8)
.L_8:
        /*000c*/ 	.word	0x00000000
        /*0010*/ 	.short	0x000a
        /*0012*/ 	.short	0x0048
        /*0014*/ 	.byte	0x00, 0xf4, 0x21, 0x00


	//----- nvinfo : EIATTR_KPARAM_INFO
	.align		4
.L_9:
        /*0018*/ 	.byte	0x04, 0x17
        /*001a*/ 	.short	(.L_11 - .L_10)
.L_10:
        /*001c*/ 	.word	0x00000000
        /*0020*/ 	.short	0x0009
        /*0022*/ 	.short	0x0040
        /*0024*/ 	.byte	0x00, 0xf4, 0x21, 0x00


	//----- nvinfo : EIATTR_KPARAM_INFO
	.align		4
.L_11:
        /*0028*/ 	.byte	0x04, 0x17
        /*002a*/ 	.short	(.L_13 - .L_12)
.L_12:
        /*002c*/ 	.word	0x00000000
        /*0030*/ 	.short	0x0008
        /*0032*/ 	.short	0x0038
        /*0034*/ 	.byte	0x00, 0xf0, 0x21, 0x00


	//----- nvinfo : EIATTR_KPARAM_INFO
	.align		4
.L_13:
        /*0038*/ 	.byte	0x04, 0x17
        /*003a*/ 	.short	(.L_15 - .L_14)
.L_14:
        /*003c*/ 	.word	0x00000000
        /*0040*/ 	.short	0x0007
        /*0042*/ 	.short	0x0030
        /*0044*/ 	.byte	0x00, 0xf0, 0x21, 0x00


	//----- nvinfo : EIATTR_KPARAM_INFO
	.align		4
.L_15:
        /*0048*/ 	.byte	0x04, 0x17
        /*004a*/ 	.short	(.L_17 - .L_16)
.L_16:
        /*004c*/ 	.word	0x00000000
        /*0050*/ 	.short	0x0006
        /*0052*/ 	.short	0x0028
        /*0054*/ 	.byte	0x00, 0xf0, 0x21, 0x00


	//----- nvinfo : EIATTR_KPARAM_INFO
	.align		4
.L_17:
        /*0058*/ 	.byte	0x04, 0x17
        /*005a*/ 	.short	(.L_19 - .L_18)
.L_18:
        /*005c*/ 	.word	0x00000000
        /*0060*/ 	.short	0x0005
        /*0062*/ 	.short	0x0020
        /*0064*/ 	.byte	0x00, 0xf0, 0x11, 0x00


	//----- nvinfo : EIATTR_KPARAM_INFO
	.align		4
.L_19:
        /*0068*/ 	.byte	0x04, 0x17
        /*006a*/ 	.short	(.L_21 - .L_20)
.L_20:
        /*006c*/ 	.word	0x00000000
        /*0070*/ 	.short	0x0004
        /*0072*/ 	.short	0x001c
        /*0074*/ 	.byte	0x00, 0xf0, 0x11, 0x00


	//----- nvinfo : EIATTR_KPARAM_INFO
	.align		4
.L_21:
        /*0078*/ 	.byte	0x04, 0x17
        /*007a*/ 	.short	(.L_23 - .L_22)
.L_22:
        /*007c*/ 	.word	0x00000000
        /*0080*/ 	.short	0x0003
        /*0082*/ 	.short	0x0018
        /*0084*/ 	.byte	0x00, 0xf0, 0x11, 0x00


	//----- nvinfo : EIATTR_KPARAM_INFO
	.align		4
.L_23:
        /*0088*/ 	.byte	0x04, 0x17
        /*008a*/ 	.short	(.L_25 - .L_24)
.L_24:
        /*008c*/ 	.word	0x00000000
        /*0090*/ 	.short	0x0002
        /*0092*/ 	.short	0x0010
        /*0094*/ 	.byte	0x00, 0xf4, 0x21, 0x00


	//----- nvinfo : EIATTR_KPARAM_INFO
	.align		4
.L_25:
        /*0098*/ 	.byte	0x04, 0x17
        /*009a*/ 	.short	(.L_27 - .L_26)
.L_26:
        /*009c*/ 	.word	0x00000000
        /*00a0*/ 	.short	0x0001
        /*00a2*/ 	.short	0x0008
        /*00a4*/ 	.byte	0x00, 0xf4, 0x21, 0x00


	//----- nvinfo : EIATTR_KPARAM_INFO
	.align		4
.L_27:
        /*00a8*/ 	.byte	0x04, 0x17
        /*00aa*/ 	.short	(.L_29 - .L_28)
.L_28:
        /*00ac*/ 	.word	0x00000000
        /*00b0*/ 	.short	0x0000
        /*00b2*/ 	.short	0x0000
        /*00b4*/ 	.byte	0x00, 0xf4, 0x21, 0x00


	//----- nvinfo : EIATTR_SPARSE_MMA_MASK
	.align		4
.L_29:
        /*00b8*/ 	.byte	0x03, 0x50
        /*00ba*/ 	.short	0x0000


	//----- nvinfo : EIATTR_MAXREG_COUNT
	.align		4
        /*00bc*/ 	.byte	0x03, 0x1b
        /*00be*/ 	.short	0x00ff


	//----- nvinfo : EIATTR_NUM_BARRIERS
	.align		4
        /*00c0*/ 	.byte	0x02, 0x4c
        /*00c2*/ 	.byte	0x01
	.zero		1


	//----- nvinfo : EIATTR_ANNOTATIONS
	.align		4
        /*00c4*/ 	.byte	0x04, 0x55
        /*00c6*/ 	.short	(.L_31 - .L_30)


	//   ....[0]....
.L_30:
        /*00c8*/ 	.word	0x00000001
        /*00cc*/ 	.byte	0x70, 0x11, 0x00, 0x00, 0x01, 0x00, 0x00, 0x00, 0xc0, 0x12, 0x00, 0x00, 0x01, 0x00, 0x00, 0x00
        /* <DEDUP_REMOVED lines=272> */
        /*11dc*/ 	.byte	0x00, 0x45, 0x00, 0x00, 0x01, 0x00, 0x00, 0x00, 0x10, 0x45, 0x00, 0x00


	//----- nvinfo : EIATTR_MERCURY_ISA_VERSION
	.align		4
.L_31:
        /*11e8*/ 	.byte	0x03, 0x5f
        /*11ea*/ 	.short	0x0101


	//----- nvinfo : EIATTR_INT_WARP_WIDE_INSTR_OFFSETS
	.align		4
        /*11ec*/ 	.byte	0x04, 0x31
        /*11ee*/ 	.short	(.L_33 - .L_32)


	//   ....[0]....
.L_32:
        /*11f0*/ 	.word	0x000012f0


	//   ....[1]....
        /*11f4*/ 	.word	0x00001310


	//   ....[2]....
        /*11f8*/ 	.word	0x000013d0


	//   ....[3]....
        /*11fc*/ 	.word	0x00002cb0


	//   ....[4]....
        /*1200*/ 	.word	0x00002cc0


	//   ....[5]....
        /*1204*/ 	.word	0x00002d30


	//   ....[6]....
        /*1208*/ 	.word	0x00002d40


	//   ....[7]....
        /*120c*/ 	.word	0x00004750


	//   ....[8]....
        /*1210*/ 	.word	0x00004770


	//----- nvinfo : EIATTR_COOP_GROUP_MASK_REGIDS
	.align		4
.L_33:
        /*1214*/ 	.byte	0x04, 0x29
        /*1216*/ 	.short	(.L_35 - .L_34)


	//   ....[0]....
.L_34:
        /*1218*/ 	.word	0xffffffff


	//   ....[1]....
        /*121c*/ 	.word	0xffffffff


	//   ....[2]....
        /*1220*/ 	.word	0xffffffff


	//----- nvinfo : EIATTR_COOP_GROUP_INSTR_OFFSETS
	.align		4
.L_35:
        /*1224*/ 	.byte	0x04, 0x28
        /*1226*/ 	.short	(.L_37 - .L_36)


	//   ....[0]....
.L_36:
        /*1228*/ 	.word	0x00000160


	//   ....[1]....
        /*122c*/ 	.word	0x00000710


	//   ....[2]....
        /*1230*/ 	.word	0x00000d00


	//----- nvinfo : EIATTR_MBARRIER_INSTR_OFFSETS
	.align		4
.L_37:
        /*1234*/ 	.byte	0x04, 0x39
        /*1236*/ 	.short	(.L_39 - .L_38)


	//   ....[0]....
.L_38:
        /*1238*/ 	.word	0x00001e00
        /*123c*/ 	.word	0x000000ff
        /*1240*/ 	.word	0x00020000
        /*1244*/ 	.short	0x0100
        /*1246*/ 	.byte	0x18
	.zero		1


	//   ....[1]....
        /*1248*/ 	.word	0x00001fb0
        /*124c*/ 	.word	0x000000ff
        /*1250*/ 	.word	0x00020008
        /*1254*/ 	.short	0x0100
        /*1256*/ 	.byte	0x18
	.zero		1


	//   ....[2]....
        /*1258*/ 	.word	0x00002df0
        /*125c*/ 	.word	0x000000ff
        /*1260*/ 	.word	0x00020000
        /*1264*/ 	.short	0x010a
        /*1266*/ 	.byte	0x12
	.zero		1


	//   ....[3]....
        /*1268*/ 	.word	0x00003c40
        /*126c*/ 	.word	0x000000ff
        /*1270*/ 	.word	0x00020000
        /*1274*/ 	.short	0x0108
        /*1276*/ 	.byte	0x18
	.zero		1


	//   ....[4]....
        /*1278*/ 	.word	0x00003cf0
        /*127c*/ 	.word	0x000000ff
        /*1280*/ 	.word	0x00020008
        /*1284*/ 	.short	0x0108
        /*1286*/ 	.byte	0x18
	.zero		1


	//   ....[5]....
        /*1288*/ 	.word	0x000050c0
        /*128c*/ 	.word	0x000000ff
        /*1290*/ 	.word	0x00020000
        /*1294*/ 	.short	0x010a
        /*1296*/ 	.byte	0x12
	.zero		1


	//----- nvinfo : EIATTR_NUM_MBARRIERS
	.align		4
.L_39:
        /*1298*/ 	.byte	0x03, 0x38
        /*129a*/ 	.short	0x0002


	//----- nvinfo : EIATTR_EXIT_INSTR_OFFSETS
	.align		4
        /*129c*/ 	.byte	0x04, 0x1c
        /*129e*/ 	.short	(.L_41 - .L_40)


	//   ....[0]....
.L_40:
        /*12a0*/ 	.word	0x000050b0


	//----- nvinfo : EIATTR_REQNTID
	.align		4
.L_41:
        /*12a4*/ 	.byte	0x04, 0x10
        /*12a6*/ 	.short	(.L_43 - .L_42)
.L_42:
        /*12a8*/ 	.word	0x00000100
        /*12ac*/ 	.word	0x00000001
        /*12b0*/ 	.word	0x00000001


	//----- nvinfo : EIATTR_CRS_STACK_SIZE
	.align		4
.L_43:
        /*12b4*/ 	.byte	0x04, 0x1e
        /*12b6*/ 	.short	(.L_45 - .L_44)
.L_44:
        /*12b8*/ 	.word	0x00000000


	//----- nvinfo : EIATTR_CBANK_PARAM_SIZE
	.align		4
.L_45:
        /*12bc*/ 	.byte	0x03, 0x19
        /*12be*/ 	.short	0x0050


	//----- nvinfo : EIATTR_PARAM_CBANK
	.align		4
        /*12c0*/ 	.byte	0x04, 0x0a
        /*12c2*/ 	.short	(.L_47 - .L_46)
	.align		4
.L_46:
        /*12c4*/ 	.word	index@(.nv.constant0.gluon_wgmma)
        /*12c8*/ 	.short	0x0210
        /*12ca*/ 	.short	0x0050


	//----- nvinfo : EIATTR_SW_WAR
	.align		4
.L_47:
        /*12cc*/ 	.byte	0x04, 0x36
        /*12ce*/ 	.short	(.L_49 - .L_48)
.L_48:
        /*12d0*/ 	.word	0x00000008
.L_49:


//--------------------- .nv.callgraph             --------------------------
	.section	.nv.callgraph,"",@"SHT_CUDA_CALLGRAPH"
	.align	4
	.sectionentsize	8
	.align		4
        /*0000*/ 	.word	0x00000000
	.align		4
        /*0004*/ 	.word	0xffffffff
	.align		4
        /*0008*/ 	.word	0x00000000
	.align		4
        /*000c*/ 	.word	0xfffffffe
	.align		4
        /*0010*/ 	.word	0x00000000
	.align		4
        /*0014*/ 	.word	0xfffffffd
	.align		4
        /*0018*/ 	.word	0x00000000
	.align		4
        /*001c*/ 	.word	0xfffffffc


//--------------------- .text.gluon_wgmma         --------------------------
	.section	.text.gluon_wgmma,"ax",@progbits
	.align	128
        .global         gluon_wgmma
        .type           gluon_wgmma,@function
        .size           gluon_wgmma,(.L_x_52 - gluon_wgmma)
        .other          gluon_wgmma,@"STO_CUDA_ENTRY STV_DEFAULT"
gluon_wgmma:
.text.gluon_wgmma:
[----:B------:R-:W1:Y:S01]  /*0000*/  LDC R1, c[0x0][0x28] ;  /* 0x00000a00ff017b82 */ /* 0x000e620000000800 */
[----:B------:R-:W2:Y:S07]  /*0010*/  S2R R3, SR_TID.X ;  /* 0x0000000000037919 */ /* 0x000eae0000002100 */
[----:B------:R-:W3:Y:S01]  /*0020*/  S2UR UR4, SR_CgaCtaId ;  /* 0x00000000000479c3 */ /* 0x000ee20000008800 */
[----:B------:R-:W-:Y:S01]  /*0030*/  UMOV UR24, 0x400 ;  /* 0x0000040000187882 */ /* 0x000fe20000000000 */
[----:B------:R-:W-:Y:S01]  /*0040*/  ULDC UR6, c[0x0][0xc] ;  /* 0x0000030000067ab9 */ /* 0x000fe20000000800 */
[----:B------:R-:W-:Y:S01]  /*0050*/  ULDC.64 UR30, c[0x0][0x250] ;  /* 0x00009400001e7ab9 */ /* 0x000fe20000000a00 */
[----:B------:R-:W-:Y:S01]  /*0060*/  BSSY B0, `(.L_x_0) ;  /* 0x0000020000007945 */ /* 0x000fe20003800000 */
[----:B-1----:R-:W-:-:S03]  /*0070*/  VIADD R1, R1, 0xfffffd90 ;  /* 0xfffffd9001017836 */ /* 0x002fc60000000000 */
[----:B------:R-:W1:Y:S08]  /*0080*/  LDC R6, c[0x0][0x228] ;  /* 0x00008a00ff067b82 */ /* 0x000e700000000800 */
[----:B------:R-:W4:Y:S08]  /*0090*/  LDC R13, c[0x0][0x230] ;  /* 0x00008c00ff0d7b82 */ /* 0x000f300000000800 */
[----:B------:R-:W-:Y:S01]  /*00a0*/  S2UR UR40, SR_CTAID.Y ;  /* 0x00000000002879c3 */ /* 0x000fe20000002600 */
[----:B---3--:R-:W-:-:S03]  /*00b0*/  ULEA UR24, UR4, UR24, 0x18 ;  /* 0x0000001804187291 */ /* 0x008fc6000f8ec03f */
[----:B------:R-:W-:Y:S01]  /*00c0*/  ULDC UR4, c[0x0][0x10] ;  /* 0x0000040000047ab9 */ /* 0x000fe20000000800 */
[----:B--2---:R-:W-:-:S03]  /*00d0*/  LOP3.LUT R2, R3, 0xff, RZ, 0xc0, !PT ;  /* 0x000000ff03027812 */ /* 0x004fc600078ec0ff */
[----:B------:R-:W2:Y:S01]  /*00e0*/  S2UR UR5, SR_CTAID.Z ;  /* 0x00000000000579c3 */ /* 0x000ea20000002700 */
[----:B-1----:R-:W-:Y:S01]  /*00f0*/  VIADD R6, R6, 0xffffffff ;  /* 0xffffffff06067836 */ /* 0x002fe20000000000 */
[C---:B------:R-:W-:Y:S02]  /*0100*/  ISETP.GE.U32.AND P0, PT, R2.reuse, 0x20, PT ;  /* 0x000000200200780c */ /* 0x040fe40003f06070 */
[C---:B------:R-:W-:Y:S02]  /*0110*/  ISETP.NE.U32.AND P2, PT, R2.reuse, RZ, PT ;  /* 0x000000ff0200720c */ /* 0x040fe40003f45070 */
[----:B------:R-:W-:Y:S02]  /*0120*/  LEA R12, R2, UR24, 0x2 ;  /* 0x00000018020c7c11 */ /* 0x000fe4000f8e10ff */
[----:B------:R-:W1:Y:S01]  /*0130*/  S2UR UR41, SR_CTAID.X ;  /* 0x00000000002979c3 */ /* 0x000e620000002500 */
[----:B----4-:R-:W-:-:S06]  /*0140*/  VIADD R9, R13, 0xffffffff ;  /* 0xffffffff0d097836 */ /* 0x010fcc0000000000 */
[----:B------:R3:W-:Y:S01]  /*0150*/  @!P0 STS [R12], RZ ;  /* 0x000000ff0c008388 */ /* 0x0007e20000000800 */
[----:B------:R-:W-:-:S03]  /*0160*/  NOP ;  /* 0x0000000000007918 */ /* 0x000fc60000000000 */
[----:B------:R3:W-:Y:S01]  /*0170*/  @!P2 STS [UR24+0x24], R6 ;  /* 0x00002406ff00a988 */ /* 0x0007e20008000818 */
[----:B--2---:R-:W-:-:S03]  /*0180*/  UIMAD UR4, UR5, UR4, UR40 ;  /* 0x00000004050472a4 */ /* 0x004fc6000f8e0228 */
[----:B------:R3:W-:Y:S01]  /*0190*/  @!P2 STS [UR24+0x20], R9 ;  /* 0x00002009ff00a988 */ /* 0x0007e20008000818 */
[----:B-1----:R-:W-:-:S04]  /*01a0*/  UIMAD UR4, UR4, UR6, UR41 ;  /* 0x00000006040472a4 */ /* 0x002fc8000f8e0229 */
[----:B------:R-:W-:-:S03]  /*01b0*/  UIMAD UR5, UR4, 0x180, URZ ;  /* 0x00000180040578a4 */ /* 0x000fc6000f8e023f */
[----:B------:R-:W-:Y:S01]  /*01c0*/  UMOV UR4, URZ ;  /* 0x0000003f00047c82 */ /* 0x000fe20008000000 */
[----:B------:R-:W-:-:S04]  /*01d0*/  UIADD3 UR26, UP0, UR5, UR30, URZ ;  /* 0x0000001e051a7290 */ /* 0x000fc8000ff1e03f */
[----:B------:R-:W-:Y:S01]  /*01e0*/  ULEA.HI.X.SX32 UR27, UR5, UR31, 0x1, UP0 ;  /* 0x0000001f051b7291 */ /* 0x000fe200080f0e3f */
[----:B---3--:R-:W-:Y:S11]  /*01f0*/  @P2 BRA `(.L_x_1) ;  /* 0x0000000000182947 */ /* 0x008ff60003800000 */
[----:B------:R-:W1:Y:S01]  /*0200*/  LDS R0, [UR24+0x8] ;  /* 0x00000818ff007984 */ /* 0x000e620008000800 */
[----:B------:R-:W2:Y:S01]  /*0210*/  LDC.64 R10, c[0x0][0x210] ;  /* 0x00008400ff0a7b82 */ /* 0x000ea20000000a00 */
[----:B------:R-:W-:Y:S02]  /*0220*/  IMAD.MOV.U32 R5, RZ, RZ, 0x70 ;  /* 0x00000070ff057424 */ /* 0x000fe400078e00ff */
[----:B--2---:R2:W-:Y:S03]  /*0230*/  STS.64 [UR24], R10 ;  /* 0x0000000aff007988 */ /* 0x0045e60008000a18 */
[----:B-1----:R-:W-:-:S05]  /*0240*/  LOP3.LUT R0, R0, 0x10, R5, 0xd8, !PT ;  /* 0x0000001000007812 */ /* 0x002fca00078ed805 */
[----:B------:R2:W-:Y:S02]  /*0250*/  STS [UR24+0x8], R0 ;  /* 0x00000800ff007988 */ /* 0x0005e40008000818 */
.L_x_1:
[----:B------:R-:W-:Y:S05]  /*0260*/  BSYNC B0 ;  /* 0x0000000000007941 */ /* 0x000fea0003800000 */
.L_x_0:
[----:B------:R-:W-:Y:S04]  /*0270*/  BSSY B0, `(.L_x_2) ;  /* 0x000000a000007945 */ /* 0x000fe80003800000 */
[----:B------:R-:W-:Y:S05]  /*0280*/  @P2 BRA `(.L_x_3) ;  /* 0x0000000000202947 */ /* 0x000fea0003800000 */
[----:B--2---:R-:W1:Y:S01]  /*0290*/  LDS R0, [UR24+0x34] ;  /* 0x00003418ff007984 */ /* 0x004e620008000800 */
[----:B------:R-:W-:Y:S02]  /*02a0*/  IMAD.MOV.U32 R5, RZ, RZ, 0x3f000000 ;  /* 0x3f000000ff057424 */ /* 0x000fe400078e00ff */
[----:B------:R-:W-:Y:S01]  /*02b0*/  @!P2 IMAD.MOV.U32 R4, RZ, RZ, 0xff ;  /* 0x000000ffff04a424 */ /* 0x000fe200078e00ff */
[----:B------:R-:W2:Y:S02]  /*02c0*/  @!P2 LDS R7, [UR24+0x38] ;  /* 0x00003818ff07a984 */ /* 0x000ea40008000800 */
[----:B-1----:R-:W-:Y:S02]  /*02d0*/  LOP3.LUT R0, R0, 0xff000000, R5, 0xb8, !PT ;  /* 0xff00000000007812 */ /* 0x002fe400078eb805 */
[----:B--2---:R-:W-:-:S03]  /*02e0*/  @!P2 LOP3.LUT R4, R7, 0xff, R4, 0xb8, !PT ;  /* 0x000000ff0704a812 */ /* 0x004fc600078eb804 */
[----:B------:R1:W-:Y:S04]  /*02f0*/  STS [UR24+0x34], R0 ;  /* 0x00003400ff007988 */ /* 0x0003e80008000818 */
[----:B------:R1:W-:Y:S02]  /*0300*/  @!P2 STS [UR24+0x38], R4 ;  /* 0x00003804ff00a988 */ /* 0x0003e40008000818 */
.L_x_3:
[----:B------:R-:W-:Y:S05]  /*0310*/  BSYNC B0 ;  /* 0x0000000000007941 */ /* 0x000fea0003800000 */
.L_x_2:
[----:B------:R-:W-:Y:S04]  /*0320*/  BSSY B0, `(.L_x_4) ;  /* 0x000000e000007945 */ /* 0x000fe80003800000 */
[----:B------:R-:W-:Y:S05]  /*0330*/  @P2 BRA `(.L_x_5) ;  /* 0x0000000000302947 */ /* 0x000fea0003800000 */
[----:B-1----:R-:W1:Y:S01]  /*0340*/  LDS R4, [UR24+0x34] ;  /* 0x00003418ff047984 */ /* 0x002e620008000800 */
[----:B--2---:R-:W2:Y:S03]  /*0350*/  LDC.64 R10, c[0x0][0x238] ;  /* 0x00008e00ff0a7b82 */ /* 0x004ea60000000a00 */
[----:B------:R-:W3:Y:S01]  /*0360*/  LDS R0, [UR24+0x1c] ;  /* 0x00001c18ff007984 */ /* 0x000ee20008000800 */
[C---:B--2---:R-:W-:Y:S01]  /*0370*/  SHF.L.U64.HI R8, R10.reuse, 0x1, R11 ;  /* 0x000000010a087819 */ /* 0x044fe2000001020b */
[----:B------:R-:W-:-:S03]  /*0380*/  IMAD.SHL.U32 R5, R10, 0x2, RZ ;  /* 0x000000020a057824 */ /* 0x000fc600078e00ff */
[--C-:B------:R-:W-:Y:S02]  /*0390*/  SHF.R.U32.HI R7, RZ, 0x4, R8.reuse ;  /* 0x00000004ff077819 */ /* 0x100fe40000011608 */
[----:B------:R-:W-:-:S05]  /*03a0*/  SHF.R.U64 R5, R5, 0x4, R8 ;  /* 0x0000000405057819 */ /* 0x000fca0000001208 */
[----:B------:R4:W-:Y:S01]  /*03b0*/  STS [UR24+0xc], R5 ;  /* 0x00000c05ff007988 */ /* 0x0009e20008000818 */
[----:B-1----:R-:W-:Y:S02]  /*03c0*/  LOP3.LUT R4, R4, 0x7, RZ, 0xb8, !PT ;  /* 0x0000000704047812 */ /* 0x002fe400078eb8ff */
[----:B---3--:R-:W-:-:S03]  /*03d0*/  LOP3.LUT R0, R0, 0xf, R7, 0xb8, !PT ;  /* 0x0000000f00007812 */ /* 0x008fc600078eb807 */
[----:B------:R4:W-:Y:S04]  /*03e0*/  STS [UR24+0x34], R4 ;  /* 0x00003404ff007988 */ /* 0x0009e80008000818 */
[----:B------:R4:W-:Y:S02]  /*03f0*/  STS [UR24+0x1c], R0 ;  /* 0x00001c00ff007988 */ /* 0x0009e40008000818 */
.L_x_5:
[----:B------:R-:W-:Y:S05]  /*0400*/  BSYNC B0 ;  /* 0x0000000000007941 */ /* 0x000fea0003800000 */
.L_x_4:
[----:B------:R-:W-:Y:S04]  /*0410*/  BSSY B1, `(.L_x_6) ;  /* 0x000001a000017945 */ /* 0x000fe80003800000 */
[----:B------:R-:W-:Y:S04]  /*0420*/  BSSY B0, `(.L_x_7) ;  /* 0x0000015000007945 */ /* 0x000fe80003800000 */
[----:B------:R-:W-:Y:S05]  /*0430*/  @P2 BRA `(.L_x_8) ;  /* 0x0000000000202947 */ /* 0x000fea0003800000 */
[----:B-12-4-:R-:W1:Y:S02]  /*0440*/  LDS R0, [UR24+0x34] ;  /* 0x00003418ff007984 */ /* 0x016e640008000800 */
[----:B-1----:R-:W-:-:S05]  /*0450*/  LOP3.LUT R0, R0, 0x38, RZ, 0xb8, !PT ;  /* 0x0000003800007812 */ /* 0x002fca00078eb8ff */
[----:B------:R1:W-:Y:S01]  /*0460*/  STS [UR24+0x34], R0 ;  /* 0x00003400ff007988 */ /* 0x0003e20008000818 */
[----:B------:R-:W-:Y:S05]  /*0470*/  @P2 BRA `(.L_x_9) ;  /* 0x0000000000202947 */ /* 0x000fea0003800000 */
[----:B-1----:R-:W1:Y:S01]  /*0480*/  LDS R0, [UR24+0x8] ;  /* 0x00000818ff007984 */ /* 0x002e620008000800 */
[----:B------:R-:W-:-:S05]  /*0490*/  IMAD.MOV.U32 R5, RZ, RZ, 0x780 ;  /* 0x00000780ff057424 */ /* 0x000fca00078e00ff */
[----:B-1----:R-:W-:-:S05]  /*04a0*/  LOP3.LUT R0, R0, 0x300, R5, 0xd8, !PT ;  /* 0x0000030000007812 */ /* 0x002fca00078ed805 */
[----:B------:R3:W-:Y:S02]  /*04b0*/  STS [UR24+0x8], R0 ;  /* 0x00000800ff007988 */ /* 0x0007e40008000818 */
.L_x_8:
[----:B------:R-:W-:Y:S05]  /*04c0*/  @P2 BRA `(.L_x_10) ;  /* 0x0000000000282947 */ /* 0x000fea0003800000 */
[----:B-1234-:R-:W1:Y:S02]  /*04d0*/  LDS R0, [UR24+0x8] ;  /* 0x00000818ff007984 */ /* 0x01ee640008000800 */
[----:B-1----:R-:W-:-:S05]  /*04e0*/  LOP3.LUT R0, R0, 0x1800, RZ, 0xb8, !PT ;  /* 0x0000180000007812 */ /* 0x002fca00078eb8ff */
[----:B------:R2:W-:Y:S02]  /*04f0*/  STS [UR24+0x8], R0 ;  /* 0x00000800ff007988 */ /* 0x0005e40008000818 */
.L_x_9:
[----:B------:R-:W-:Y:S05]  /*0500*/  @P2 BREAK B0 ;  /* 0x0000000000002942 */ /* 0x000fea0003800000 */
[----:B------:R-:W-:Y:S05]  /*0510*/  @P2 BRA `(.L_x_11) ;  /* 0x0000000000242947 */ /* 0x000fea0003800000 */
[----:B------:R-:W3:Y:S01]  /*0520*/  LDS R5, [UR24+0x8] ;  /* 0x00000818ff057984 */ /* 0x000ee20008000800 */
[----:B-12---:R-:W-:-:S05]  /*0530*/  IMAD.MOV.U32 R0, RZ, RZ, 0x6000 ;  /* 0x00006000ff007424 */ /* 0x006fca00078e00ff */
[----:B---3--:R-:W-:-:S04]  /*0540*/  LOP3.LUT R0, R5, 0x6000, R0, 0xd8, !PT ;  /* 0x0000600005007812 */ /* 0x008fc800078ed800 */
[----:B------:R-:W-:-:S05]  /*0550*/  LOP3.LUT R0, R0, 0x400000, RZ, 0xb8, !PT ;  /* 0x0040000000007812 */ /* 0x000fca00078eb8ff */
[----:B------:R1:W-:Y:S02]  /*0560*/  STS [UR24+0x8], R0 ;  /* 0x00000800ff007988 */ /* 0x0003e40008000818 */
.L_x_10:
[----:B------:R-:W-:Y:S05]  /*0570*/  BSYNC B0 ;  /* 0x0000000000007941 */ /* 0x000fea0003800000 */
.L_x_7:
[----:B-1234-:R-:W1:Y:S02]  /*0580*/  @!P2 LDS R0, [UR24+0x8] ;  /* 0x00000818ff00a984 */ /* 0x01ee640008000800 */
[----:B-1----:R-:W-:-:S05]  /*0590*/  @!P2 LOP3.LUT R0, R0, 0x8000, RZ, 0xb8, !PT ;  /* 0x000080000000a812 */ /* 0x002fca00078eb8ff */
[----:B------:R3:W-:Y:S02]  /*05a0*/  @!P2 STS [UR24+0x8], R0 ;  /* 0x00000800ff00a988 */ /* 0x0007e40008000818 */
.L_x_11:
[----:B------:R-:W-:Y:S05]  /*05b0*/  BSYNC B1 ;  /* 0x0000000000017941 */ /* 0x000fea0003800000 */
.L_x_6:
[----:B------:R-:W-:Y:S05]  /*05c0*/  WARPSYNC.ALL ;  /* 0x0000000000007948 */ /* 0x000fea0003800000 */
[----:B------:R-:W-:Y:S05]  /*05d0*/  @P0 BRA `(.L_x_12) ;  /* 0x0000000000280947 */ /* 0x000fea0003800000 */
[----:B-123--:R-:W1:Y:S01]  /*05e0*/  S2R R0, SR_LANEID ;  /* 0x0000000000007919 */ /* 0x00ee620000000000 */
[----:B------:R-:W-:Y:S05]  /*05f0*/  WARPSYNC.ALL ;  /* 0x0000000000007948 */ /* 0x000fea0003800000 */
[----:B-1----:R-:W-:-:S05]  /*0600*/  IMAD.SHL.U32 R0, R0, 0x4, RZ ;  /* 0x0000000400007824 */ /* 0x002fca00078e00ff */
[----:B------:R-:W1:Y:S01]  /*0610*/  LDS R7, [R0+UR24] ;  /* 0x0000001800077984 */ /* 0x000e620008000800 */
[----:B------:R-:W-:-:S05]  /*0620*/  IADD3 R4, P1, R0, UR26, RZ ;  /* 0x0000001a00047c10 */ /* 0x000fca000ff3e0ff */
[----:B------:R-:W-:-:S05]  /*0630*/  IMAD.X R5, RZ, RZ, UR27, P1 ;  /* 0x0000001bff057e24 */ /* 0x000fca00088e06ff */
[----:B-1----:R4:W5:Y:S01]  /*0640*/  ATOMG.E.EXCH.STRONG.GPU PT, RZ, [R4], R7 ;  /* 0x0000000704ff73a8 */ /* 0x00296200041ee100 */
[----:B------:R-:W-:-:S04]  /*0650*/  DEPBAR {5,4,3,2,1,0} ;  /* 0x0000003f0000791a */ /* 0x000fc80000000000 */
[----:B------:R4:W-:Y:S01]  /*0660*/  UTMACCTL.IV [UR26] ;  /* 0x000000001a0079b9 */ /* 0x0009e20008000000 */
[----:B------:R-:W-:Y:S01]  /*0670*/  NOP ;  /* 0x0000000000007918 */ /* 0x000fe20000000000 */
.L_x_12:
[----:B------:R-:W-:Y:S05]  /*0680*/  @P0 BRA `(.L_x_13) ;  /* 0x00000000000c0947 */ /* 0x000fea0003800000 */
[----:B------:R0:W-:Y:S01]  /*0690*/  UTMACMDFLUSH ;  /* 0x00000000000079b7 */ /* 0x0001e20000000000 */
[----:B------:R-:W-:Y:S05]  /*06a0*/  @P0 BRA `(.L_x_13) ;  /* 0x0000000000040947 */ /* 0x000fea0003800000 */
[----:B------:R-:W-:-:S04]  /*06b0*/  DEPBAR.LE SB0, 0x0 ;  /* 0x000080000000791a */ /* 0x000fc80000000000 */
.L_x_13:
[----:B------:R-:W-:Y:S05]  /*06c0*/  WARPSYNC.ALL ;  /* 0x0000000000007948 */ /* 0x000fea0003800000 */
[----:B-----5:R-:W-:Y:S06]  /*06d0*/  BAR.SYNC.DEFER_BLOCKING 0x0 ;  /* 0x0000000000007b1d */ /* 0x020fec0000010000 */
[----:B------:R-:W-:Y:S02]  /*06e0*/  BSSY B1, `(.L_x_14) ;  /* 0x000000b000017945 */ /* 0x000fe40003800000 */
[----:B------:R-:W-:Y:S06]  /*06f0*/  BAR.SYNC.DEFER_BLOCKING 0x0 ;  /* 0x0000000000007b1d */ /* 0x000fec0000010000 */
[----:B------:R1:W-:Y:S01]  /*0700*/  @!P0 STS [R12], RZ ;  /* 0x000000ff0c008388 */ /* 0x0003e20000000800 */
[----:B------:R-:W-:Y:S01]  /*0710*/  NOP ;  /* 0x0000000000007918 */ /* 0x000fe20000000000 */
[----:B------:R-:W-:Y:S05]  /*0720*/  @P2 BRA `(.L_x_15) ;  /* 0x0000000000182947 */ /* 0x000fea0003800000 */
[----:B-123--:R-:W1:Y:S01]  /*0730*/  LDS R0, [UR24+0x8] ;  /* 0x00000818ff007984 */ /* 0x00ee620008000800 */
[----:B------:R-:W2:Y:S01]  /*0740*/  LDC.64 R10, c[0x0][0x218] ;  /* 0x00008600ff0a7b82 */ /* 0x000ea20000000a00 */
[----:B----4-:R-:W-:Y:S02]  /*0750*/  IMAD.MOV.U32 R5, RZ, RZ, 0x70 ;  /* 0x00000070ff057424 */ /* 0x010fe400078e00ff */
[----:B--2---:R2:W-:Y:S03]  /*0760*/  STS.64 [UR24], R10 ;  /* 0x0000000aff007988 */ /* 0x0045e60008000a18 */
[----:B-1----:R-:W-:-:S05]  /*0770*/  LOP3.LUT R0, R0, 0x10, R5, 0xd8, !PT ;  /* 0x0000001000007812 */ /* 0x002fca00078ed805 */
[----:B------:R2:W-:Y:S02]  /*0780*/  STS [UR24+0x8], R0 ;  /* 0x00000800ff007988 */ /* 0x0005e40008000818 */
.L_x_15:
[----:B----4-:R-:W-:Y:S05]  /*0790*/  BSYNC B1 ;  /* 0x0000000000017941 */ /* 0x010fea0003800000 */
.L_x_14:
[----:B------:R-:W-:Y:S04]  /*07a0*/  BSSY B2, `(.L_x_16) ;  /* 0x000000f000027945 */ /* 0x000fe80003800000 */
[----:B------:R-:W-:Y:S04]  /*07b0*/  BSSY B1, `(.L_x_17) ;  /* 0x000000c000017945 */ /* 0x000fe80003800000 */
[----:B------:R-:W-:Y:S05]  /*07c0*/  @P2 BRA `(.L_x_18) ;  /* 0x0000000000282947 */ /* 0x000fea0003800000 */
[----:B-123--:R-:W1:Y:S01]  /*07d0*/  LDS R0, [UR24+0x34] ;  /* 0x00003418ff007984 */ /* 0x00ee620008000800 */
[----:B------:R-:W-:Y:S01]  /*07e0*/  IMAD.MOV.U32 R5, RZ, RZ, 0x3f000000 ;  /* 0x3f000000ff057424 */ /* 0x000fe200078e00ff */
[----:B------:R-:W-:Y:S05]  /*07f0*/  @P2 BREAK B1 ;  /* 0x0000000000012942 */ /* 0x000fea0003800000 */
[----:B-1----:R-:W-:-:S05]  /*0800*/  LOP3.LUT R0, R0, 0xff000000, R5, 0xb8, !PT ;  /* 0xff00000000007812 */ /* 0x002fca00078eb805 */
[----:B------:R1:W-:Y:S01]  /*0810*/  STS [UR24+0x34], R0 ;  /* 0x00003400ff007988 */ /* 0x0003e20008000818 */
[----:B------:R-:W-:Y:S05]  /*0820*/  @P2 BRA `(.L_x_19) ;  /* 0x0000000000182947 */ /* 0x000fea0003800000 */
[----:B-1----:R-:W1:Y:S01]  /*0830*/  LDS R0, [UR24+0x38] ;  /* 0x00003818ff007984 */ /* 0x002e620008000800 */
[----:B------:R-:W-:-:S05]  /*0840*/  IMAD.MOV.U32 R5, RZ, RZ, 0xff ;  /* 0x000000ffff057424 */ /* 0x000fca00078e00ff */
[----:B-1----:R-:W-:-:S05]  /*0850*/  LOP3.LUT R0, R0, 0xff, R5, 0xb8, !PT ;  /* 0x000000ff00007812 */ /* 0x002fca00078eb805 */
[----:B------:R4:W-:Y:S02]  /*0860*/  STS [UR24+0x38], R0 ;  /* 0x00003800ff007988 */ /* 0x0009e40008000818 */
.L_x_18:
[----:B------:R-:W-:Y:S05]  /*0870*/  BSYNC B1 ;  /* 0x0000000000017941 */ /* 0x000fea0003800000 */
.L_x_17:
[----:B------:R1:W-:Y:S02]  /*0880*/  @!P2 STS [UR24+0x20], R9 ;  /* 0x00002009ff00a988 */ /* 0x0003e40008000818 */
.L_x_19:
[----:B------:R-:W-:Y:S05]  /*0890*/  BSYNC B2 ;  /* 0x0000000000027941 */ /* 0x000fea0003800000 */
.L_x_16:
[----:B------:R-:W-:Y:S05]  /*08a0*/  WARPSYNC.ALL ;  /* 0x0000000000007948 */ /* 0x000fea0003800000 */
[----:B-1234-:R-:W1:Y:S01]  /*08b0*/  LDC R0, c[0x0][0x22c] ;  /* 0x00008b00ff007b82 */ /* 0x01ee620000000800 */
[----:B------:R-:W-:Y:S01]  /*08c0*/  BSSY B2, `(.L_x_20) ;  /* 0x0000010000027945 */ /* 0x000fe20003800000 */
[----:B-1----:R-:W-:-:S05]  /*08d0*/  VIADD R0, R0, 0xffffffff ;  /* 0xffffffff00007836 */ /* 0x002fca0000000000 */
[----:B------:R1:W-:Y:S01]  /*08e0*/  @!P2 STS [UR24+0x24], R0 ;  /* 0x00002400ff00a988 */ /* 0x0003e20008000818 */
[----:B------:R-:W-:Y:S05]  /*08f0*/  @P2 BRA `(.L_x_21) ;  /* 0x0000000000302947 */ /* 0x000fea0003800000 */
[----:B------:R-:W2:Y:S01]  /*0900*/  LDS R5, [UR24+0x34] ;  /* 0x00003418ff057984 */ /* 0x000ea20008000800 */
[----:B------:R-:W3:Y:S03]  /*0910*/  LDC.64 R10, c[0x0][0x240] ;  /* 0x00009000ff0a7b82 */ /* 0x000ee60000000a00 */
[----:B------:R-:W4:Y:S01]  /*0920*/  LDS R4, [UR24+0x1c] ;  /* 0x00001c18ff047984 */ /* 0x000f220008000800 */
[C---:B---3--:R-:W-:Y:S01]  /*0930*/  SHF.L.U64.HI R8, R10.reuse, 0x1, R11 ;  /* 0x000000010a087819 */ /* 0x048fe2000001020b */
[----:B------:R-:W-:-:S03]  /*0940*/  IMAD.SHL.U32 R7, R10, 0x2, RZ ;  /* 0x000000020a077824 */ /* 0x000fc600078e00ff */
[--C-:B------:R-:W-:Y:S02]  /*0950*/  SHF.R.U32.HI R9, RZ, 0x4, R8.reuse ;  /* 0x00000004ff097819 */ /* 0x100fe40000011608 */
[----:B------:R-:W-:-:S05]  /*0960*/  SHF.R.U64 R7, R7, 0x4, R8 ;  /* 0x0000000407077819 */ /* 0x000fca0000001208 */
[----:B------:R3:W-:Y:S01]  /*0970*/  STS [UR24+0xc], R7 ;  /* 0x00000c07ff007988 */ /* 0x0007e20008000818 */
[----:B--2---:R-:W-:Y:S02]  /*0980*/  LOP3.LUT R5, R5, 0x7, RZ, 0xb8, !PT ;  /* 0x0000000705057812 */ /* 0x004fe400078eb8ff */
[----:B----4-:R-:W-:-:S03]  /*0990*/  LOP3.LUT R4, R4, 0xf, R9, 0xb8, !PT ;  /* 0x0000000f04047812 */ /* 0x010fc600078eb809 */
[----:B------:R3:W-:Y:S04]  /*09a0*/  STS [UR24+0x34], R5 ;  /* 0x00003405ff007988 */ /* 0x0007e80008000818 */
[----:B------:R3:W-:Y:S02]  /*09b0*/  STS [UR24+0x1c], R4 ;  /* 0x00001c04ff007988 */ /* 0x0007e40008000818 */
.L_x_21:
[----:B------:R-:W-:Y:S05]  /*09c0*/  BSYNC B2 ;  /* 0x0000000000027941 */ /* 0x000fea0003800000 */
.L_x_20:
[----:B------:R-:W-:Y:S04]  /*09d0*/  BSSY B3, `(.L_x_22) ;  /* 0x000001a000037945 */ /* 0x000fe80003800000 */
[----:B------:R-:W-:Y:S04]  /*09e0*/  BSSY B2, `(.L_x_23) ;  /* 0x0000015000027945 */ /* 0x000fe80003800000 */
[----:B------:R-:W-:Y:S05]  /*09f0*/  @P2 BRA `(.L_x_24) ;  /* 0x0000000000202947 */ /* 0x000fea0003800000 */
[----:B---3--:R-:W2:Y:S02]  /*0a00*/  LDS R4, [UR24+0x34] ;  /* 0x00003418ff047984 */ /* 0x008ea40008000800 */
[----:B--2---:R-:W-:-:S05]  /*0a10*/  LOP3.LUT R4, R4, 0x38, RZ, 0xb8, !PT ;  /* 0x0000003804047812 */ /* 0x004fca00078eb8ff */
[----:B------:R2:W-:Y:S01]  /*0a20*/  STS [UR24+0x34], R4 ;  /* 0x00003404ff007988 */ /* 0x0005e20008000818 */
[----:B------:R-:W-:Y:S05]  /*0a30*/  @P2 BRA `(.L_x_25) ;  /* 0x0000000000202947 */ /* 0x000fea0003800000 */
[----:B--2---:R-:W2:Y:S01]  /*0a40*/  LDS R4, [UR24+0x8] ;  /* 0x00000818ff047984 */ /* 0x004ea20008000800 */
[----:B------:R-:W-:-:S05]  /*0a50*/  IMAD.MOV.U32 R5, RZ, RZ, 0x780 ;  /* 0x00000780ff057424 */ /* 0x000fca00078e00ff */
[----:B--2---:R-:W-:-:S05]  /*0a60*/  LOP3.LUT R4, R4, 0x300, R5, 0xd8, !PT ;  /* 0x0000030004047812 */ /* 0x004fca00078ed805 */
[----:B------:R2:W-:Y:S02]  /*0a70*/  STS [UR24+0x8], R4 ;  /* 0x00000804ff007988 */ /* 0x0005e40008000818 */
.L_x_24:
[----:B------:R-:W-:Y:S05]  /*0a80*/  @P2 BRA `(.L_x_26) ;  /* 0x0000000000282947 */ /* 0x000fea0003800000 */
[----:B--23--:R-:W2:Y:S02]  /*0a90*/  LDS R4, [UR24+0x8] ;  /* 0x00000818ff047984 */ /* 0x00cea40008000800 */
[----:B--2---:R-:W-:-:S05]  /*0aa0*/  LOP3.LUT R4, R4, 0x1800, RZ, 0xb8, !PT ;  /* 0x0000180004047812 */ /* 0x004fca00078eb8ff */
[----:B------:R3:W-:Y:S02]  /*0ab0*/  STS [UR24+0x8], R4 ;  /* 0x00000804ff007988 */ /* 0x0007e40008000818 */
.L_x_25:
[----:B------:R-:W-:Y:S05]  /*0ac0*/  @P2 BREAK B2 ;  /* 0x0000000000022942 */ /* 0x000fea0003800000 */
[----:B------:R-:W-:Y:S05]  /*0ad0*/  @P2 BRA `(.L_x_27) ;  /* 0x0000000000242947 */ /* 0x000fea0003800000 */
[----:B--23--:R-:W2:Y:S01]  /*0ae0*/  LDS R4, [UR24+0x8] ;  /* 0x00000818ff047984 */ /* 0x00cea20008000800 */
[----:B------:R-:W-:-:S05]  /*0af0*/  IMAD.MOV.U32 R5, RZ, RZ, 0x6000 ;  /* 0x00006000ff057424 */ /* 0x000fca00078e00ff */
[----:B--2---:R-:W-:-:S04]  /*0b00*/  LOP3.LUT R4, R4, 0x6000, R5, 0xd8, !PT ;  /* 0x0000600004047812 */ /* 0x004fc800078ed805 */
[----:B------:R-:W-:-:S05]  /*0b10*/  LOP3.LUT R4, R4, 0x400000, RZ, 0xb8, !PT ;  /* 0x0040000004047812 */ /* 0x000fca00078eb8ff */
[----:B------:R4:W-:Y:S02]  /*0b20*/  STS [UR24+0x8], R4 ;  /* 0x00000804ff007988 */ /* 0x0009e40008000818 */
.L_x_26:
[----:B------:R-:W-:Y:S05]  /*0b30*/  BSYNC B2 ;  /* 0x0000000000027941 */ /* 0x000fea0003800000 */
.L_x_23:
[----:B--234-:R-:W2:Y:S02]  /*0b40*/  @!P2 LDS R4, [UR24+0x8] ;  /* 0x00000818ff04a984 */ /* 0x01cea40008000800 */
[----:B--2---:R-:W-:-:S05]  /*0b50*/  @!P2 LOP3.LUT R4, R4, 0x8000, RZ, 0xb8, !PT ;  /* 0x000080000404a812 */ /* 0x004fca00078eb8ff */
[----:B------:R4:W-:Y:S02]  /*0b60*/  @!P2 STS [UR24+0x8], R4 ;  /* 0x00000804ff00a988 */ /* 0x0009e40008000818 */
.L_x_27:
[----:B------:R-:W-:Y:S05]  /*0b70*/  BSYNC B3 ;  /* 0x0000000000037941 */ /* 0x000fea0003800000 */
.L_x_22:
[----:B------:R-:W-:Y:S05]  /*0b80*/  WARPSYNC.ALL ;  /* 0x0000000000007948 */ /* 0x000fea0003800000 */
[----:B------:R-:W-:-:S04]  /*0b90*/  UIADD3 UR29, UR5, 0x80, URZ ;  /* 0x00000080051d7890 */ /* 0x000fc8000fffe03f */
[----:B------:R-:W-:-:S04]  /*0ba0*/  UIADD3 UR28, UP0, UR29, UR30, URZ ;  /* 0x0000001e1d1c7290 */ /* 0x000fc8000ff1e03f */
[----:B------:R-:W-:Y:S01]  /*0bb0*/  ULEA.HI.X.SX32 UR29, UR29, UR31, 0x1, UP0 ;  /* 0x0000001f1d1d7291 */ /* 0x000fe200080f0e3f */
[----:B------:R-:W-:Y:S11]  /*0bc0*/  @P0 BRA `(.L_x_28) ;  /* 0x0000000000280947 */ /* 0x000ff60003800000 */
[----:B--234-:R-:W2:Y:S01]  /*0bd0*/  S2R R4, SR_LANEID ;  /* 0x0000000000047919 */ /* 0x01cea20000000000 */
[----:B------:R-:W-:Y:S05]  /*0be0*/  WARPSYNC.ALL ;  /* 0x0000000000007948 */ /* 0x000fea0003800000 */
[----:B--2---:R-:W-:-:S05]  /*0bf0*/  IMAD.SHL.U32 R8, R4, 0x4, RZ ;  /* 0x0000000404087824 */ /* 0x004fca00078e00ff */
[----:B------:R-:W2:Y:S01]  /*0c00*/  LDS R7, [R8+UR24] ;  /* 0x0000001808077984 */ /* 0x000ea20008000800 */
[----:B------:R-:W-:-:S05]  /*0c10*/  IADD3 R4, P1, R8, UR28, RZ ;  /* 0x0000001c08047c10 */ /* 0x000fca000ff3e0ff */
[----:B------:R-:W-:-:S05]  /*0c20*/  IMAD.X R5, RZ, RZ, UR29, P1 ;  /* 0x0000001dff057e24 */ /* 0x000fca00088e06ff */
[----:B--2---:R2:W5:Y:S01]  /*0c30*/  ATOMG.E.EXCH.STRONG.GPU PT, RZ, [R4], R7 ;  /* 0x0000000704ff73a8 */ /* 0x00456200041ee100 */
[----:B------:R-:W-:-:S04]  /*0c40*/  DEPBAR {5,4,3,2,1,0} ;  /* 0x0000003f0000791a */ /* 0x000fc80000000000 */
[----:B------:R2:W-:Y:S01]  /*0c50*/  UTMACCTL.IV [UR28] ;  /* 0x000000001c0079b9 */ /* 0x0005e20008000000 */
[----:B------:R-:W-:Y:S01]  /*0c60*/  NOP ;  /* 0x0000000000007918 */ /* 0x000fe20000000000 */
.L_x_28:
[----:B------:R-:W-:Y:S05]  /*0c70*/  @P0 BRA `(.L_x_29) ;  /* 0x00000000000c0947 */ /* 0x000fea0003800000 */
[----:B------:R0:W-:Y:S01]  /*0c80*/  UTMACMDFLUSH ;  /* 0x00000000000079b7 */ /* 0x0001e20000000000 */
[----:B------:R-:W-:Y:S05]  /*0c90*/  @P0 BRA `(.L_x_29) ;  /* 0x0000000000040947 */ /* 0x000fea0003800000 */
[----:B------:R-:W-:-:S04]  /*0ca0*/  DEPBAR.LE SB0, 0x0 ;  /* 0x000080000000791a */ /* 0x000fc80000000000 */
.L_x_29:
[----:B------:R-:W-:Y:S05]  /*0cb0*/  WARPSYNC.ALL ;  /* 0x0000000000007948 */ /* 0x000fea0003800000 */
[----:B-----5:R-:W-:Y:S06]  /*0cc0*/  BAR.SYNC.DEFER_BLOCKING 0x0 ;  /* 0x0000000000007b1d */ /* 0x020fec0000010000 */
[----:B------:R-:W-:Y:S02]  /*0cd0*/  BSSY B3, `(.L_x_30) ;  /* 0x000000b000037945 */ /* 0x000fe40003800000 */
[----:B------:R-:W-:Y:S06]  /*0ce0*/  BAR.SYNC.DEFER_BLOCKING 0x0 ;  /* 0x0000000000007b1d */ /* 0x000fec0000010000 */
[----:B------:R1:W-:Y:S01]  /*0cf0*/  @!P0 STS [R12], RZ ;  /* 0x000000ff0c008388 */ /* 0x0003e20000000800 */
[----:B------:R-:W-:Y:S01]  /*0d00*/  NOP ;  /* 0x0000000000007918 */ /* 0x000fe20000000000 */
[----:B------:R-:W-:Y:S05]  /*0d10*/  @P2 BRA `(.L_x_31) ;  /* 0x0000000000182947 */ /* 0x000fea0003800000 */
[----:B--234-:R-:W2:Y:S01]  /*0d20*/  LDS R4, [UR24+0x8] ;  /* 0x00000818ff047984 */ /* 0x01cea20008000800 */
[----:B------:R-:W3:Y:S01]  /*0d30*/  LDC.64 R8, c[0x0][0x220] ;  /* 0x00008800ff087b82 */ /* 0x000ee20000000a00 */
[----:B------:R-:W-:Y:S02]  /*0d40*/  IMAD.MOV.U32 R5, RZ, RZ, 0x70 ;  /* 0x00000070ff057424 */ /* 0x000fe400078e00ff */
[----:B---3--:R3:W-:Y:S03]  /*0d50*/  STS.64 [UR24], R8 ;  /* 0x00000008ff007988 */ /* 0x0087e60008000a18 */
[----:B--2---:R-:W-:-:S05]  /*0d60*/  LOP3.LUT R4, R4, 0x10, R5, 0xd8, !PT ;  /* 0x0000001004047812 */ /* 0x004fca00078ed805 */
[----:B------:R3:W-:Y:S02]  /*0d70*/  STS [UR24+0x8], R4 ;  /* 0x00000804ff007988 */ /* 0x0007e40008000818 */
.L_x_31:
[----:B--2---:R-:W-:Y:S05]  /*0d80*/  BSYNC B3 ;  /* 0x0000000000037941 */ /* 0x004fea0003800000 */
.L_x_30:
[----:B------:R-:W-:Y:S04]  /*0d90*/  BSSY B4, `(.L_x_32) ;  /* 0x0000011000047945 */ /* 0x000fe80003800000 */
[----:B------:R-:W-:Y:S04]  /*0da0*/  BSSY B3, `(.L_x_33) ;  /* 0x000000e000037945 */ /* 0x000fe80003800000 */
[----:B------:R-:W-:Y:S05]  /*0db0*/  @P2 BRA `(.L_x_34) ;  /* 0x0000000000242947 */ /* 0x000fea0003800000 */
[----:B---34-:R-:W2:Y:S01]  /*0dc0*/  LDS R4, [UR24+0x34] ;  /* 0x00003418ff047984 */ /* 0x018ea20008000800 */
[----:B------:R-:W-:-:S05]  /*0dd0*/  IMAD.MOV.U32 R5, RZ, RZ, 0x3f000000 ;  /* 0x3f000000ff057424 */ /* 0x000fca00078e00ff */
[----:B--2---:R-:W-:-:S05]  /*0de0*/  LOP3.LUT R4, R4, 0xff000000, R5, 0xb8, !PT ;  /* 0xff00000004047812 */ /* 0x004fca00078eb805 */
[----:B------:R2:W-:Y:S01]  /*0df0*/  STS [UR24+0x34], R4 ;  /* 0x00003404ff007988 */ /* 0x0005e20008000818 */
[----:B------:R-:W-:Y:S05]  /*0e00*/  @P2 BRA `(.L_x_35) ;  /* 0x00000000001c2947 */ /* 0x000fea0003800000 */
[----:B--2---:R-:W2:Y:S01]  /*0e10*/  LDS R4, [UR24+0x38] ;  /* 0x00003818ff047984 */ /* 0x004ea20008000800 */
[----:B------:R-:W-:-:S05]  /*0e20*/  IMAD.MOV.U32 R5, RZ, RZ, 0xff ;  /* 0x000000ffff057424 */ /* 0x000fca00078e00ff */
[----:B--2---:R-:W-:-:S05]  /*0e30*/  LOP3.LUT R4, R4, 0xff, R5, 0xb8, !PT ;  /* 0x000000ff04047812 */ /* 0x004fca00078eb805 */
[----:B------:R2:W-:Y:S02]  /*0e40*/  STS [UR24+0x38], R4 ;  /* 0x00003804ff007988 */ /* 0x0005e40008000818 */
.L_x_34:
[----:B------:R-:W-:Y:S05]  /*0e50*/  @P2 BREAK B3 ;  /* 0x0000000000032942 */ /* 0x000fea0003800000 */
[----:B------:R-:W-:Y:S05]  /*0e60*/  @P2 BRA `(.L_x_36) ;  /* 0x00000000000c2947 */ /* 0x000fea0003800000 */
[----:B------:R1:W-:Y:S02]  /*0e70*/  STS [UR24+0x20], R0 ;  /* 0x00002000ff007988 */ /* 0x0003e40008000818 */
.L_x_35:
[----:B------:R-:W-:Y:S05]  /*0e80*/  BSYNC B3 ;  /* 0x0000000000037941 */ /* 0x000fea0003800000 */
.L_x_33:
[----:B------:R1:W-:Y:S02]  /*0e90*/  @!P2 STS [UR24+0x24], R6 ;  /* 0x00002406ff00a988 */ /* 0x0003e40008000818 */
.L_x_36:
[----:B------:R-:W-:Y:S05]  /*0ea0*/  BSYNC B4 ;  /* 0x0000000000047941 */ /* 0x000fea0003800000 */
.L_x_32:
[----:B------:R-:W-:Y:S05]  /*0eb0*/  WARPSYNC.ALL ;  /* 0x0000000000007948 */ /* 0x000fea0003800000 */
[----:B------:R-:W-:Y:S04]  /*0ec0*/  BSSY B4, `(.L_x_37) ;  /* 0x000000e000047945 */ /* 0x000fe80003800000 */
[----:B------:R-:W-:Y:S05]  /*0ed0*/  @P2 BRA `(.L_x_38) ;  /* 0x0000000000302947 */ /* 0x000fea0003800000 */
[----:B--234-:R-:W2:Y:S01]  /*0ee0*/  LDS R4, [UR24+0x34] ;  /* 0x00003418ff047984 */ /* 0x01cea20008000800 */
[----:B------:R-:W3:Y:S03]  /*0ef0*/  LDC.64 R8, c[0x0][0x248] ;  /* 0x00009200ff087b82 */ /* 0x000ee60000000a00 */
[----:B-1----:R-:W1:Y:S01]  /*0f00*/  LDS R0, [UR24+0x1c] ;  /* 0x00001c18ff007984 */ /* 0x002e620008000800 */
[C---:B---3--:R-:W-:Y:S01]  /*0f10*/  SHF.L.U64.HI R6, R8.reuse, 0x1, R9 ;  /* 0x0000000108067819 */ /* 0x048fe20000010209 */
[----:B------:R-:W-:-:S03]  /*0f20*/  IMAD.SHL.U32 R5, R8, 0x2, RZ ;  /* 0x0000000208057824 */ /* 0x000fc600078e00ff */
[--C-:B------:R-:W-:Y:S02]  /*0f30*/  SHF.R.U32.HI R7, RZ, 0x4, R6.reuse ;  /* 0x00000004ff077819 */ /* 0x100fe40000011606 */
[----:B------:R-:W-:-:S05]  /*0f40*/  SHF.R.U64 R5, R5, 0x4, R6 ;  /* 0x0000000405057819 */ /* 0x000fca0000001206 */
[----:B------:R3:W-:Y:S01]  /*0f50*/  STS [UR24+0xc], R5 ;  /* 0x00000c05ff007988 */ /* 0x0007e20008000818 */
[----:B--2---:R-:W-:Y:S02]  /*0f60*/  LOP3.LUT R4, R4, 0x7, RZ, 0xb8, !PT ;  /* 0x0000000704047812 */ /* 0x004fe400078eb8ff */
[----:B-1----:R-:W-:-:S03]  /*0f70*/  LOP3.LUT R0, R0, 0xf, R7, 0xb8, !PT ;  /* 0x0000000f00007812 */ /* 0x002fc600078eb807 */
[----:B------:R3:W-:Y:S04]  /*0f80*/  STS [UR24+0x34], R4 ;  /* 0x00003404ff007988 */ /* 0x0007e80008000818 */
[----:B------:R3:W-:Y:S02]  /*0f90*/  STS [UR24+0x1c], R0 ;  /* 0x00001c00ff007988 */ /* 0x0007e40008000818 */
.L_x_38:
[----:B------:R-:W-:Y:S05]  /*0fa0*/  BSYNC B4 ;  /* 0x0000000000047941 */ /* 0x000fea0003800000 */
.L_x_37:
[----:B------:R-:W-:Y:S04]  /*0fb0*/  BSSY B4, `(.L_x_39) ;  /* 0x000001a000047945 */ /* 0x000fe80003800000 */
[----:B------:R-:W-:Y:S04]  /*0fc0*/  BSSY B5, `(.L_x_40) ;  /* 0x0000015000057945 */ /* 0x000fe80003800000 */
[----:B------:R-:W-:Y:S05]  /*0fd0*/  @P2 BRA `(.L_x_41) ;  /* 0x0000000000202947 */ /* 0x000fea0003800000 */
[----:B-1-3--:R-:W1:Y:S02]  /*0fe0*/  LDS R0, [UR24+0x34] ;  /* 0x00003418ff007984 */ /* 0x00ae640008000800 */
[----:B-1----:R-:W-:-:S05]  /*0ff0*/  LOP3.LUT R0, R0, 0x38, RZ, 0xb8, !PT ;  /* 0x0000003800007812 */ /* 0x002fca00078eb8ff */
[----:B------:R1:W-:Y:S01]  /*1000*/  STS [UR24+0x34], R0 ;  /* 0x00003400ff007988 */ /* 0x0003e20008000818 */
[----:B------:R-:W-:Y:S05]  /*1010*/  @P2 BRA `(.L_x_42) ;  /* 0x0000000000202947 */ /* 0x000fea0003800000 */
[----:B-1----:R-:W1:Y:S01]  /*1020*/  LDS R0, [UR24+0x8] ;  /* 0x00000818ff007984 */ /* 0x002e620008000800 */
[----:B------:R-:W-:-:S05]  /*1030*/  IMAD.MOV.U32 R5, RZ, RZ, 0x780 ;  /* 0x00000780ff057424 */ /* 0x000fca00078e00ff */
[----:B-1----:R-:W-:-:S05]  /*1040*/  LOP3.LUT R0, R0, 0x300, R5, 0xd8, !PT ;  /* 0x0000030000007812 */ /* 0x002fca00078ed805 */
[----:B------:R1:W-:Y:S02]  /*1050*/  STS [UR24+0x8], R0 ;  /* 0x00000800ff007988 */ /* 0x0003e40008000818 */
.L_x_41:
[----:B------:R-:W-:Y:S05]  /*1060*/  @P2 BRA `(.L_x_43) ;  /* 0x0000000000282947 */ /* 0x000fea0003800000 */
[----:B-1-3--:R-:W1:Y:S02]  /*1070*/  LDS R0, [UR24+0x8] ;  /* 0x00000818ff007984 */ /* 0x00ae640008000800 */
[----:B-1----:R-:W-:-:S05]  /*1080*/  LOP3.LUT R0, R0, 0x1800, RZ, 0xb8, !PT ;  /* 0x0000180000007812 */ /* 0x002fca00078eb8ff */
[----:B------:R3:W-:Y:S02]  /*1090*/  STS [UR24+0x8], R0 ;  /* 0x00000800ff007988 */ /* 0x0007e40008000818 */
.L_x_42:
[----:B------:R-:W-:Y:S05]  /*10a0*/  @P2 BREAK B5 ;  /* 0x0000000000052942 */ /* 0x000fea0003800000 */
[----:B------:R-:W-:Y:S05]  /*10b0*/  @P2 BRA `(.L_x_44) ;  /* 0x0000000000242947 */ /* 0x000fea0003800000 */
[----:B-1-3--:R-:W1:Y:S01]  /*10c0*/  LDS R0, [UR24+0x8] ;  /* 0x00000818ff007984 */ /* 0x00ae620008000800 */
[----:B------:R-:W-:-:S05]  /*10d0*/  IMAD.MOV.U32 R5, RZ, RZ, 0x6000 ;  /* 0x00006000ff057424 */ /* 0x000fca00078e00ff */
[----:B-1----:R-:W-:-:S04]  /*10e0*/  LOP3.LUT R0, R0, 0x6000, R5, 0xd8, !PT ;  /* 0x0000600000007812 */ /* 0x002fc800078ed805 */
[----:B------:R-:W-:-:S05]  /*10f0*/  LOP3.LUT R0, R0, 0x400000, RZ, 0xb8, !PT ;  /* 0x0040000000007812 */ /* 0x000fca00078eb8ff */
[----:B------:R1:W-:Y:S02]  /*1100*/  STS [UR24+0x8], R0 ;  /* 0x00000800ff007988 */ /* 0x0003e40008000818 */
.L_x_43:
[----:B------:R-:W-:Y:S05]  /*1110*/  BSYNC B5 ;  /* 0x0000000000057941 */ /* 0x000fea0003800000 */
.L_x_40:
[----:B-1-3--:R-:W1:Y:S02]  /*1120*/  @!P2 LDS R0, [UR24+0x8] ;  /* 0x00000818ff00a984 */ /* 0x00ae640008000800 */
[----:B-1----:R-:W-:-:S05]  /*1130*/  @!P2 LOP3.LUT R0, R0, 0x8000, RZ, 0xb8, !PT ;  /* 0x000080000000a812 */ /* 0x002fca00078eb8ff */
[----:B------:R1:W-:Y:S02]  /*1140*/  @!P2 STS [UR24+0x8], R0 ;  /* 0x00000800ff00a988 */ /* 0x0003e40008000818 */
.L_x_44:
[----:B------:R-:W-:Y:S05]  /*1150*/  BSYNC B4 ;  /* 0x0000000000047941 */ /* 0x000fea0003800000 */
.L_x_39:
[----:B------:R-:W-:Y:S05]  /*1160*/  WARPSYNC.ALL ;  /* 0x0000000000007948 */ /* 0x000fea0003800000 */
[----:B------:R1:W-:Y:S01]  /*1170*/  STL [R1], RZ ;  /* 0x000000ff01007387 */ /* 0x0003e20000100800 */
[----:B------:R-:W-:Y:S01]  /*1180*/  UIADD3 UR5, UR5, 0x100, URZ ;  /* 0x0000010005057890 */ /* 0x000fe2000fffe03f */
[----:B------:R-:W-:Y:S02]  /*1190*/  ISETP.GE.AND P1, PT, R13, 0x1, PT ;  /* 0x000000010d00780c */ /* 0x000fe40003f26270 */
[----:B------:R-:W-:Y:S01]  /*11a0*/  SHF.R.U32.HI R6, RZ, 0x5, R3 ;  /* 0x00000005ff067819 */ /* 0x000fe20000011603 */
[----:B------:R-:W-:-:S04]  /*11b0*/  UIADD3 UR30, UP0, UR5, UR30, URZ ;  /* 0x0000001e051e7290 */ /* 0x000fc8000ff1e03f */
[----:B------:R-:W-:Y:S01]  /*11c0*/  ULEA.HI.X.SX32 UR31, UR5, UR31, 0x1, UP0 ;  /* 0x0000001f051f7291 */ /* 0x000fe200080f0e3f */
[----:B-1----:R-:W-:Y:S11]  /*11d0*/  @P0 BRA `(.L_x_45) ;  /* 0x0000000000280947 */ /* 0x002ff60003800000 */
[----:B---3--:R-:W1:Y:S01]  /*11e0*/  S2R R0, SR_LANEID ;  /* 0x0000000000007919 */ /* 0x008e620000000000 */
[----:B------:R-:W-:Y:S05]  /*11f0*/  WARPSYNC.ALL ;  /* 0x0000000000007948 */ /* 0x000fea0003800000 */
[----:B-1----:R-:W-:-:S05]  /*1200*/  IMAD.SHL.U32 R0, R0, 0x4, RZ ;  /* 0x0000000400007824 */ /* 0x002fca00078e00ff */
[----:B------:R-:W1:Y:S01]  /*1210*/  LDS R7, [R0+UR24] ;  /* 0x0000001800077984 */ /* 0x000e620008000800 */
[----:B--2-4-:R-:W-:-:S05]  /*1220*/  IADD3 R4, P3, R0, UR30, RZ ;  /* 0x0000001e00047c10 */ /* 0x014fca000ff7e0ff */
[----:B------:R-:W-:-:S05]  /*1230*/  IMAD.X R5, RZ, RZ, UR31, P3 ;  /* 0x0000001fff057e24 */ /* 0x000fca00098e06ff */
[----:B-1----:R1:W5:Y:S01]  /*1240*/  ATOMG.E.EXCH.STRONG.GPU PT, RZ, [R4], R7 ;  /* 0x0000000704ff73a8 */ /* 0x00236200041ee100 */
[----:B------:R-:W-:-:S04]  /*1250*/  DEPBAR {5,4,3,2,1,0} ;  /* 0x0000003f0000791a */ /* 0x000fc80000000000 */
[----:B------:R1:W-:Y:S01]  /*1260*/  UTMACCTL.IV [UR30] ;  /* 0x000000001e0079b9 */ /* 0x0003e20008000000 */
[----:B------:R-:W-:Y:S01]  /*1270*/  NOP ;  /* 0x0000000000007918 */ /* 0x000fe20000000000 */
.L_x_45:
[----:B------:R-:W-:Y:S05]  /*1280*/  @P0 BRA `(.L_x_46) ;  /* 0x00000000000c0947 */ /* 0x000fea0003800000 */
[----:B------:R0:W-:Y:S01]  /*1290*/  UTMACMDFLUSH ;  /* 0x00000000000079b7 */ /* 0x0001e20000000000 */
[----:B------:R-:W-:Y:S05]  /*12a0*/  @P0 BRA `(.L_x_46) ;  /* 0x0000000000040947 */ /* 0x000fea0003800000 */
[----:B------:R-:W-:-:S04]  /*12b0*/  DEPBAR.LE SB0, 0x0 ;  /* 0x000080000000791a */ /* 0x000fc80000000000 */
.L_x_46:
[----:B------:R1:W-:Y:S01]  /*12c0*/  STL [R1+0x4], RZ ;  /* 0x000004ff01007387 */ /* 0x0003e20000100800 */
[----:B------:R-:W-:Y:S05]  /*12d0*/  WARPSYNC.ALL ;  /* 0x0000000000007948 */ /* 0x000fea0003800000 */
[----:B------:R1:W-:Y:S01]  /*12e0*/  STL [R1+0x8], RZ ;  /* 0x000008ff01007387 */ /* 0x0003e20000100800 */
[----:B-----5:R-:W-:Y:S01]  /*12f0*/  VOTEU.ALL UP0, P2 ;  /* 0x00000000003f7886 */ /* 0x020fe20001000000 */
[----:B------:R-:W-:Y:S01]  /*1300*/  UMOV UR6, 0x1 ;  /* 0x0000000100067882 */ /* 0x000fe20000000000 */
[----:B------:R-:W-:Y:S01]  /*1310*/  VOTEU.ALL UP1, P2 ;  /* 0x00000000003f7886 */ /* 0x000fe20001020000 */
[----:B------:R1:W-:Y:S01]  /*1320*/  STL [R1+0xc], RZ ;  /* 0x00000cff01007387 */ /* 0x0003e20000100800 */
[----:B------:R-:W-:Y:S01]  /*1330*/  R2UR UR25, R6 ;  /* 0x00000000061972ca */ /* 0x000fe200000e0000 */
[----:B------:R-:W-:-:S04]  /*1340*/  @!UP0 UIADD3 UR8, -UR6, 0x100000, URZ ;  /* 0x0010000006088890 */ /* 0x000fc8000fffe13f */
[----:B------:R-:W-:Y:S02]  /*1350*/  @!UP0 USHF.L.U32 UR9, UR8, 0xb, URZ ;  /* 0x0000000b08098899 */ /* 0x000fe4000800063f */
[----:B------:R-:W-:Y:S01]  /*1360*/  @!UP0 USHF.L.U32 UR8, UR8, 0x1, URZ ;  /* 0x0000000108088899 */ /* 0x000fe2000800063f */
[----:B------:R-:W-:Y:S01]  /*1370*/  CS2R R24, SRZ ;  /* 0x0000000000187805 */ /* 0x000fe2000001ff00 */
[----:B------:R1:W-:Y:S01]  /*1380*/  STL [R1+0x10], RZ ;  /* 0x000010ff01007387 */ /* 0x0003e20000100800 */
[----:B------:R-:W-:-:S04]  /*1390*/  @!UP0 UIADD3 UR6, -UR6, 0x100000, URZ ;  /* 0x0010000006068890 */ /* 0x000fc8000fffe13f */
[----:B------:R-:W-:Y:S02]  /*13a0*/  @!UP0 USHF.L.U32 UR7, UR6, 0xb, URZ ;  /* 0x0000000b06078899 */ /* 0x000fe4000800063f */
[----:B------:R-:W-:Y:S01]  /*13b0*/  @!UP0 USHF.L.U32 UR6, UR6, 0x1, URZ ;  /* 0x0000000106068899 */ /* 0x000fe2000800063f */
[----:B------:R-:W-:Y:S01]  /*13c0*/  CS2R R26, SRZ ;  /* 0x00000000001a7805 */ /* 0x000fe2000001ff00 */
[----:B------:R-:W-:Y:S01]  /*13d0*/  VOTEU.ALL UP0, P2 ;  /* 0x00000000003f7886 */ /* 0x000fe20001000000 */
[----:B------:R1:W-:Y:S01]  /*13e0*/  STL [R1+0x14], RZ ;  /* 0x000014ff01007387 */ /* 0x0003e20000100800 */
[----:B------:R-:W-:Y:S01]  /*13f0*/  USHF.L.U32 UR15, UR40, 0x8, URZ ;  /* 0x00000008280f7899 */ /* 0x000fe2000800063f */
[----:B------:R-:W-:Y:S01]  /*1400*/  CS2R R28, SRZ ;  /* 0x00000000001c7805 */ /* 0x000fe2000001ff00 */
[----:B------:R-:W-:Y:S01]  /*1410*/  USHF.L.U32 UR11, UR41, 0x8, URZ ;  /* 0x00000008290b7899 */ /* 0x000fe2000800063f */
[----:B------:R1:W-:Y:S01]  /*1420*/  STL [R1+0x18], RZ ;  /* 0x000018ff01007387 */ /* 0x0003e20000100800 */
[----:B------:R-:W-:-:S02]  /*1430*/  CS2R R30, SRZ ;  /* 0x00000000001e7805 */ /* 0x000fc4000001ff00 */
[----:B------:R-:W-:Y:S02]  /*1440*/  CS2R R32, SRZ ;  /* 0x0000000000207805 */ /* 0x000fe4000001ff00 */
[----:B------:R-:W-:Y:S01]  /*1450*/  CS2R R34, SRZ ;  /* 0x0000000000227805 */ /* 0x000fe2000001ff00 */
[----:B------:R1:W-:Y:S01]  /*1460*/  STL [R1+0x1c], RZ ;  /* 0x00001cff01007387 */ /* 0x0003e20000100800 */
[----:B------:R-:W-:Y:S02]  /*1470*/  CS2R R36, SRZ ;  /* 0x0000000000247805 */ /* 0x000fe4000001ff00 */
[----:B------:R-:W-:Y:S02]  /*1480*/  CS2R R38, SRZ ;  /* 0x0000000000267805 */ /* 0x000fe4000001ff00 */
[----:B------:R-:W-:Y:S01]  /*1490*/  CS2R R40, SRZ ;  /* 0x0000000000287805 */ /* 0x000fe2000001ff00 */
        /* <DEDUP_REMOVED lines=73> */
[----:B------:R-:W-:-:S03]  /*1930*/  CS2R R150, SRZ ;  /* 0x0000000000967805 */ /* 0x000fc6000001ff00 */
[----:B------:R1:W-:Y:S04]  /*1940*/  STL [R1+0x6c], RZ ;  /* 0x00006cff01007387 */ /* 0x0003e80000100800 */
        /* <DEDUP_REMOVED lines=67> */
[----:B------:R1:W-:Y:S01]  /*1d80*/  STL [R1+0x17c], RZ ;  /* 0x00017cff01007387 */ /* 0x0003e20000100800 */
[----:B------:R-:W-:Y:S06]  /*1d90*/  BAR.SYNC.DEFER_BLOCKING 0x0 ;  /* 0x0000000000007b1d */ /* 0x000fec0000010000 */
[----:B------:R1:W-:Y:S04]  /*1da0*/  STL [R1+0x180], RZ ;  /* 0x000180ff01007387 */ /* 0x0003e80000100800 */
[----:B------:R1:W-:Y:S04]  /*1db0*/  STL [R1+0x184], RZ ;  /* 0x000184ff01007387 */ /* 0x0003e80000100800 */
[----:B------:R1:W-:Y:S04]  /*1dc0*/  STL [R1+0x188], RZ ;  /* 0x000188ff01007387 */ /* 0x0003e80000100800 */
[----:B------:R1:W-:Y:S04]  /*1dd0*/  STL [R1+0x18c], RZ ;  /* 0x00018cff01007387 */ /* 0x0003e80000100800 */
[----:B------:R1:W-:Y:S04]  /*1de0*/  STL [R1+0x190], RZ ;  /* 0x000190ff01007387 */ /* 0x0003e80000100800 */
[----:B------:R-:W2:Y:S02]  /*1df0*/  FENCE.VIEW.ASYNC.S ;  /* 0x00000000000073c6 */ /* 0x000ea40000000000 */
[----:B--2---:R1:W2:Y:S02]  /*1e00*/  @!UP0 SYNCS.EXCH.64 URZ, [UR24+0x20000], UR8 ;  /* 0x02000008183f85b2 */ /* 0x0042a40008000100 */
        /* <DEDUP_REMOVED lines=20> */
[----:B--2---:R-:W-:Y:S06]  /*1f50*/  BAR.SYNC.DEFER_BLOCKING 0x0 ;  /* 0x0000000000007b1d */ /* 0x004fec0000010000 */
[----:B------:R1:W-:Y:S04]  /*1f60*/  STL [R1+0x1e4], RZ ;  /* 0x0001e4ff01007387 */ /* 0x0003e80000100800 */
[----:B------:R1:W-:Y:S04]  /*1f70*/  STL [R1+0x1e8], RZ ;  /* 0x0001e8ff01007387 */ /* 0x0003e80000100800 */
[----:B------:R1:W-:Y:S04]  /*1f80*/  STL [R1+0x1ec], RZ ;  /* 0x0001ecff01007387 */ /* 0x0003e80000100800 */
[----:B------:R1:W-:Y:S04]  /*1f90*/  STL [R1+0x1f0], RZ ;  /* 0x0001f0ff01007387 */ /* 0x0003e80000100800 */
[----:B------:R1:W-:Y:S01]  /*1fa0*/  STL [R1+0x1f4], RZ ;  /* 0x0001f4ff01007387 */ /* 0x0003e20000100800 */
[----:B------:R1:W2:Y:S03]  /*1fb0*/  @!UP1 SYNCS.EXCH.64 URZ, [UR24+0x20008], UR6 ;  /* 0x02000806183f95b2 */ /* 0x0002a60008000100 */
[----:B------:R1:W-:Y:S04]  /*1fc0*/  STL [R1+0x1f8], RZ ;  /* 0x0001f8ff01007387 */ /* 0x0003e80000100800 */
[----:B------:R1:W-:Y:S01]  /*1fd0*/  STL [R1+0x1fc], RZ ;  /* 0x0001fcff01007387 */ /* 0x0003e20000100800 */
[----:B------:R-:W-:Y:S05]  /*1fe0*/  @!P1 BRA `(.L_x_47) ;  /* 0x0000001800fc9947 */ /* 0x000fea0003800000 */
[----:B------:R1:W-:Y:S01]  /*1ff0*/  STL [R1], RZ ;  /* 0x000000ff01007387 */ /* 0x0003e20000100800 */
[----:B------:R-:W-:Y:S02]  /*2000*/  CS2R R24, SRZ ;  /* 0x0000000000187805 */ /* 0x000fe4000001ff00 */
        /* <DEDUP_REMOVED lines=83> */
[----:B------:R-:W-:Y:S01]  /*2540*/  CS2R R150, SRZ ;  /* 0x0000000000967805 */ /* 0x000fe2000001ff00 */
[----:B------:R-:W-:Y:S01]  /*2550*/  UMOV UR5, URZ ;  /* 0x0000003f00057c82 */ /* 0x000fe20008000000 */
[----:B------:R-:W-:Y:S01]  /*2560*/  UMOV UR10, URZ ;  /* 0x0000003f000a7c82 */ /* 0x000fe20008000000 */
        /* <DEDUP_REMOVED lines=105> */
[----:B------:R1:W-:Y:S02]  /*2c00*/  STL [R1+0x1fc], RZ ;  /* 0x0001fcff01007387 */ /* 0x0003e40000100800 */
.L_x_49:
[----:B--2---:R-:W-:Y:S01]  /*2c10*/  BAR.SYNC.DEFER_BLOCKING 0x0 ;  /* 0x0000000000007b1d */ /* 0x004fe20000010000 */
[----:B------:R-:W-:Y:S01]  /*2c20*/  ULEA UR18, UR5, UR24, 0x3 ;  /* 0x0000001805127291 */ /* 0x000fe2000f8e183f */
[----:B---3--:R-:W-:Y:S01]  /*2c30*/  @!P2 IMAD.MOV.U32 R0, RZ, RZ, 0x10000 ;  /* 0x00010000ff00a424 */ /* 0x008fe200078e00ff */
[----:B------:R-:W-:Y:S01]  /*2c40*/  ELECT P0, URZ, PT ;  /* 0x00000000003f782f */ /* 0x000fe20003800000 */
[----:B-1----:R-:W-:-:S03]  /*2c50*/  ULEA UR8, UR5, UR24, 0xf ;  /* 0x0000001805087291 */ /* 0x002fc6000f8e783f */
[----:B------:R-:W-:Y:S02]  /*2c60*/  ISETP.LT.U32.AND P0, PT, R2, 0x20, P0 ;  /* 0x000000200200780c */ /* 0x000fe40000701070 */
[----:B------:R-:W-:Y:S01]  /*2c70*/  ELECT P1, URZ, PT ;  /* 0x00000000003f782f */ /* 0x000fe20003820000 */
[----:B------:R-:W-:-:S03]  /*2c80*/  UIADD3 UR12, UR8, 0x10000, URZ ;  /* 0x00010000080c7890 */ /* 0x000fc6000fffe03f */
[----:B------:R-:W-:Y:S01]  /*2c90*/  ISETP.LT.U32.AND P1, PT, R2, 0x20, P1 ;  /* 0x000000200200780c */ /* 0x000fe20000f21070 */
[----:B------:R-:W-:-:S06]  /*2ca0*/  UMOV UR14, UR10 ;  /* 0x0000000a000e7c82 */ /* 0x000fcc0008000000 */
[----:B------:R-:W-:Y:S01]  /*2cb0*/  VOTEU.ANY UP0, P0 ;  /* 0x00000000003f7886 */ /* 0x000fe20000000100 */
[----:B------:R-:W-:Y:S01]  /*2cc0*/  VOTEU.ANY UP2, P0 ;  /* 0x00000000003f7886 */ /* 0x000fe20000040100 */
[----:B------:R1:W-:Y:S01]  /*2cd0*/  @!P2 SYNCS.ARRIVE.TRANS64 RZ, [UR18+0x20000], R0 ;  /* 0x02000000ffffa9a7 */ /* 0x0003e20008000012 */
[----:B------:R2:W-:Y:S06]  /*2ce0*/  MEMBAR.ALL.CTA ;  /* 0x0000000000007992 */ /* 0x0005ec0000008000 */
[----:B--2---:R-:W2:Y:S01]  /*2cf0*/  FENCE.VIEW.ASYNC.S ;  /* 0x00000000000073c6 */ /* 0x004ea20000000000 */
[----:B------:R-:W-:Y:S01]  /*2d00*/  @UP0 UIADD3 UR9, UR18, 0x20000, URZ ;  /* 0x0002000012090890 */ /* 0x000fe2000fffe03f */
[----:B------:R-:W-:Y:S01]  /*2d10*/  @UP0 UMOV UR6, UR26 ;  /* 0x0000001a00060c82 */ /* 0x000fe20008000000 */
[----:B------:R-:W-:Y:S01]  /*2d20*/  @UP0 UMOV UR7, UR27 ;  /* 0x0000001b00070c82 */ /* 0x000fe20008000000 */
[----:B--2---:R-:W-:Y:S01]  /*2d30*/  VOTEU.ANY UP1, P1 ;  /* 0x00000000003f7886 */ /* 0x004fe20000820100 */
[----:B------:R-:W-:Y:S01]  /*2d40*/  VOTEU.ANY UP3, P1 ;  /* 0x00000000003f7886 */ /* 0x000fe20000860100 */
[----:B-1----:R-:W-:-:S03]  /*2d50*/  IMAD.U32 R0, RZ, RZ, UR4 ;  /* 0x00000004ff007e24 */ /* 0x002fc6000f8e00ff */
[----:B------:R-:W-:Y:S01]  /*2d60*/  @UP1 UIADD3 UR13, UR18, 0x20000, URZ ;  /* 0x00020000120d1890 */ /* 0x000fe2000fffe03f */
[----:B------:R-:W-:Y:S01]  /*2d70*/  @UP1 UMOV UR16, UR28 ;  /* 0x0000001c00101c82 */ /* 0x000fe20008000000 */
[----:B------:R-:W-:Y:S01]  /*2d80*/  @UP1 UMOV UR17, UR29 ;  /* 0x0000001d00111c82 */ /* 0x000fe20008000000 */
[----:B------:R-:W-:Y:S01]  /*2d90*/  SHF.L.U32 R0, R0, 0x1f, RZ ;  /* 0x0000001f00007819 */ /* 0x000fe200000006ff */
[----:B------:R-:W-:Y:S06]  /*2da0*/  BAR.SYNC.DEFER_BLOCKING 0x0 ;  /* 0x0000000000007b1d */ /* 0x000fec0000010000 */
[----:B------:R1:W-:Y:S02]  /*2db0*/  @UP2 UTMALDG.2D [UR8], [UR6] ;  /* 0x00000008060025b4 */ /* 0x0003e40008008000 */
[----:B------:R-:W-:Y:S06]  /*2dc0*/  BAR.SYNC.DEFER_BLOCKING 0x0 ;  /* 0x0000000000007b1d */ /* 0x000fec0000010000 */
[----:B------:R1:W-:Y:S02]  /*2dd0*/  @UP3 UTMALDG.2D [UR12], [UR16] ;  /* 0x0000000c100035b4 */ /* 0x0003e40008008000 */
[----:B------:R-:W-:Y:S06]  /*2de0*/  BAR.SYNC.DEFER_BLOCKING 0x0 ;  /* 0x0000000000007b1d */ /* 0x000fec0000010000 */
[----:B------:R-:W2:Y:S02]  /*2df0*/  SYNCS.PHASECHK.TRANS64.TRYWAIT P0, [UR18+0x20000], R0 ;  /* 0x02000000ff0075a7 */ /* 0x000ea40008000152 */
[----:B-12---:R-:W-:Y:S05]  /*2e00*/  @!P0 BRA `(.L_x_48) ;  /* 0x0000002000ac8947 */ /* 0x006fea0003800000 */
.L_x_50:
[----:B------:R-:W-:Y:S01]  /*2e10*/  STL.64 [R1+0x268], R150 ;  /* 0x0002689601007387 */ /* 0x000fe20000100a00 */
[----:B------:R-:W-:Y:S01]  /*2e20*/  USHF.L.U32 UR6, UR25, 0x7, URZ ;  /* 0x0000000719067899 */ /* 0x000fe2000800063f */
[----:B------:R-:W1:Y:S02]  /*2e30*/  LDC R0, c[0x0][0x230] ;  /* 0x00008c00ff007b82 */ /* 0x000e640000000800 */
[----:B------:R-:W-:Y:S04]  /*2e40*/  STL.64 [R1+0x260], R148 ;  /* 0x0002609401007387 */ /* 0x000fe80000100a00 */
        /* <DEDUP_REMOVED lines=11> */
[----:B------:R2:W-:Y:S04]  /*2f00*/  STL.64 [R1+0x200], R124 ;  /* 0x0002007c01007387 */ /* 0x0005e80000100a00 */
[----:B--2---:R-:W2:Y:S04]  /*2f10*/  LDL.LU.64 R124, [R1] ;  /* 0x00000000017c7983 */ /* 0x004ea80000300a00 */
[----:B------:R-:W2:Y:S04]  /*2f20*/  LDL.LU.64 R126, [R1+0x8] ;  /* 0x00000800017e7983 */ /* 0x000ea80000300a00 */
        /* <DEDUP_REMOVED lines=61> */
[----:B------:R-:W2:Y:S01]  /*3300*/  LDL.LU.64 R250, [R1+0x1f8] ;  /* 0x0001f80001fa7983 */ /* 0x000ea20000300a00 */
[----:B------:R-:W-:-:S02]  /*3310*/  ULOP3.LUT UR6, UR6, 0x200, URZ, 0xc0, !UPT ;  /* 0x0000020006067892 */ /* 0x000fc4000f8ec03f */
[----:B------:R-:W-:Y:S02]  /*3320*/  USHF.R.U32.HI UR18, URZ, 0x4, UR12 ;  /* 0x000000043f127899 */ /* 0x000fe4000801160c */
[----:B------:R-:W-:Y:S02]  /*3330*/  ULEA.HI UR6, UR8, UR6, URZ, 0x1c ;  /* 0x0000000608067291 */ /* 0x000fe4000f8fe03f */
[----:B------:R-:W-:Y:S02]  /*3340*/  USGXT.U32 UR18, UR18, 0xe ;  /* 0x0000000e1212789a */ /* 0x000fe40008000000 */
[----:B------:R-:W-:Y:S01]  /*3350*/  ULOP3.LUT UR16, UR6, 0x3fff, URZ, 0xc0, !UPT ;  /* 0x00003fff06107892 */ /* 0x000fe2000f8ec03f */
[----:B------:R-:W-:Y:S01]  /*3360*/  UMOV UR19, 0x40000040 ;  /* 0x4000004000137882 */ /* 0x000fe20000000000 */
[----:B------:R-:W-:Y:S02]  /*3370*/  UMOV UR17, 0x40000040 ;  /* 0x4000004000117882 */ /* 0x000fe40000000000 */
[----:B------:R-:W-:-:S02]  /*3380*/  UIADD3 UR20, UP0, UR16, 0x2, URZ ;  /* 0x0000000210147890 */ /* 0x000fc4000ff1e03f */
[----:B------:R-:W-:Y:S01]  /*3390*/  UIADD3 UR22, UP1, UR18, 0x2, URZ ;  /* 0x0000000212167890 */ /* 0x000fe2000ff3e03f */
[----:B------:R-:W-:Y:S01]  /*33a0*/  UMOV UR6, URZ ;  /* 0x0000003f00067c82 */ /* 0x000fe20008000000 */
[----:B------:R-:W-:Y:S01]  /*33b0*/  UMOV UR7, URZ ;  /* 0x0000003f00077c82 */ /* 0x000fe20008000000 */
[----:B------:R-:W-:Y:S02]  /*33c0*/  UIADD3.X UR21, UR6, 0x40000040, URZ, UP0, !UPT ;  /* 0x4000004006157890 */ /* 0x000fe400087fe43f */
[----:B------:R-:W-:Y:S02]  /*33d0*/  UIADD3.X UR23, UR7, 0x40000040, URZ, UP1, !UPT ;  /* 0x4000004007177890 */ /* 0x000fe40008ffe43f */
[----:B------:R-:W-:Y:S02]  /*33e0*/  UIADD3.64 UR36, UR20, 0x2, URZ ;  /* 0x0000000214247897 */ /* 0x000fe4000fffe03f */
[----:B------:R-:W-:Y:S02]  /*33f0*/  UIADD3.64 UR38, UR22, 0x2, URZ ;  /* 0x0000000216267897 */ /* 0x000fe4000fffe03f */
[----:B------:R-:W-:-:S02]  /*3400*/  UIADD3.64 UR32, UR20, 0x4, URZ ;  /* 0x0000000414207897 */ /* 0x000fc4000fffe03f */
[----:B------:R-:W-:Y:S01]  /*3410*/  UIADD3.64 UR34, UR22, 0x4, URZ ;  /* 0x0000000416227897 */ /* 0x000fe2000fffe03f */
[----:B--2---:R-:W-:-:S06]  /*3420*/  WARPGROUP.ARRIVE ;  /* 0x00000000000079c5 */ /* 0x004fcc0000000000 */
[----:B------:R-:W-:Y:S03]  /*3430*/  HGMMA.64x256x16.F32 R124, gdesc[UR16], R124, gsb0 ;  /* 0x03e00000107c79f0 */ /* 0x000fe6000800087c */
[----:B------:R-:W-:Y:S02]  /*3440*/  WARPGROUP.DEPBAR.LE gsb0, 0x0 ;  /* 0x00008000000079c5 */ /* 0x000fe40000010000 */
[----:B------:R-:W-:-:S15]  /*3450*/  WARPGROUP.ARRIVE ;  /* 0x00000000000079c5 */ /* 0x000fde0000000000 */
[----:B------:R-:W-:-:S08]  /*3460*/  NOP ;  /* 0x0000000000007918 */ /* 0x000fd00000000000 */
        /* <DEDUP_REMOVED lines=10> */
[----:B------:R-:W-:Y:S04]  /*3510*/  STL.64 [R1], R124 ;  /* 0x0000007c01007387 */ /* 0x000fe80000100a00 */
        /* <DEDUP_REMOVED lines=63> */
[----:B--2---:R-:W2:Y:S04]  /*3910*/  LDL.LU.64 R150, [R1+0x268] ;  /* 0x0002680001967983 */ /* 0x004ea80000300a00 */
        /* <DEDUP_REMOVED lines=13> */
[----:B------:R-:W-:-:S02]  /*39f0*/  UIADD3.64 UR16, UR20, 0x3fe, URZ ;  /* 0x000003fe14107897 */ /* 0x000fc4000fffe03f */
[----:B------:R-:W-:Y:S02]  /*3a00*/  UIADD3.64 UR36, UR20, 0x402, URZ ;  /* 0x0000040214247897 */ /* 0x000fe4000fffe03f */
[----:B------:R-:W-:Y:S02]  /*3a10*/  UIADD3 UR10, UR10, 0x40, URZ ;  /* 0x000000400a0a7890 */ /* 0x000fe4000fffe03f */
[----:B------:R-:W-:-:S04]  /*3a20*/  UIADD3 UR5, UR5, 0x1, URZ ;  /* 0x0000000105057890 */ /* 0x000fc8000fffe03f */
[----:B-1----:R-:W-:Y:S01]  /*3a30*/  ISETP.LE.AND P0, PT, R0, UR10, PT ;  /* 0x0000000a00007c0c */ /* 0x002fe2000bf03270 */
[----:B------:R-:W-:-:S04]  /*3a40*/  UISETP.NE.U32.AND UP0, UPT, UR5, 0x2, UPT ;  /* 0x000000020500788c */ /* 0x000fc8000bf05070 */
[----:B------:R-:W-:Y:S02]  /*3a50*/  USEL UR6, URZ, 0x1, UP0 ;  /* 0x000000013f067887 */ /* 0x000fe40008000000 */
[----:B------:R-:W-:Y:S02]  /*3a60*/  USEL UR5, UR5, URZ, UP0 ;  /* 0x0000003f05057287 */ /* 0x000fe40008000000 */
[----:B------:R-:W-:Y:S01]  /*3a70*/  ULOP3.LUT UR4, UR4, UR6, URZ, 0x3c, !UPT ;  /* 0x0000000604047292 */ /* 0x000fe2000f8e3c3f */
[----:B--2---:R-:W-:-:S06]  /*3a80*/  WARPGROUP.ARRIVE ;  /* 0x00000000000079c5 */ /* 0x004fcc0000000000 */
[----:B------:R-:W-:Y:S01]  /*3a90*/  HGMMA.64x256x16.F32 R24, gdesc[UR16], R24, gsb0 ;  /* 0x03e00000101879f0 */ /* 0x000fe20008000818 */
[----:B------:R-:W-:Y:S01]  /*3aa0*/  UIADD3.64 UR16, UR20, 0x400, URZ ;  /* 0x0000040014107897 */ /* 0x000fe2000fffe03f */
[----:B------:R-:W-:Y:S01]  /*3ab0*/  UMOV UR18, UR22 ;  /* 0x0000001600127c82 */ /* 0x000fe20008000000 */
[----:B------:R-:W-:Y:S01]  /*3ac0*/  UMOV UR19, UR23 ;  /* 0x0000001700137c82 */ /* 0x000fe20008000000 */
[----:B------:R-:W-:Y:S01]  /*3ad0*/  UIADD3.64 UR20, UR20, 0x404, URZ ;  /* 0x0000040414147897 */ /* 0x000fe2000fffe03f */
[----:B------:R-:W-:Y:S01]  /*3ae0*/  UMOV UR22, UR34 ;  /* 0x0000002200167c82 */ /* 0x000fe20008000000 */
[----:B------:R-:W-:Y:S01]  /*3af0*/  UMOV UR23, UR35 ;  /* 0x0000002300177c82 */ /* 0x000fe20008000000 */
[----:B------:R-:W-:Y:S02]  /*3b00*/  WARPGROUP.DEPBAR.LE gsb0, 0x0 ;  /* 0x00008000000079c5 */ /* 0x000fe40000010000 */
[----:B------:R-:W-:-:S15]  /*3b10*/  WARPGROUP.ARRIVE ;  /* 0x00000000000079c5 */ /* 0x000fde0000000000 */
[----:B------:R-:W-:-:S04]  /*3b20*/  NOP ;  /* 0x0000000000007918 */ /* 0x000fc80000000000 */
        /* <DEDUP_REMOVED lines=10> */
[----:B---3--:R-:W-:Y:S05]  /*3bd0*/  @!P0 BRA `(.L_x_49) ;  /* 0xfffffff0000c8947 */ /* 0x008fea000383ffff */
.L_x_47:
[----:B------:R5:W-:Y:S04]  /*3be0*/  STL [R1+0x20c], R148 ;  /* 0x00020c9401007387 */ /* 0x000be80000100800 */
[----:B------:R-:W3:Y:S01]  /*3bf0*/  LDL.LU R8, [R1] ;  /* 0x0000000001087983 */ /* 0x000ee20000300800 */
[----:B--2---:R-:W-:Y:S06]  /*3c00*/  BAR.SYNC.DEFER_BLOCKING 0x0 ;  /* 0x0000000000007b1d */ /* 0x004fec0000010000 */
[----:B-----5:R-:W2:Y:S04]  /*3c10*/  LDL.LU R148, [R1+0x4] ;  /* 0x0000040001947983 */ /* 0x020ea80000300800 */
[----:B------:R5:W-:Y:S04]  /*3c20*/  STL [R1+0x208], R149 ;  /* 0x0002089501007387 */ /* 0x000be80000100800 */
[----:B-----5:R-:W5:Y:S01]  /*3c30*/  LDL.LU R149, [R1+0xc] ;  /* 0x00000c0001957983 */ /* 0x020f620000300800 */
[----:B------:R-:W4:Y:S03]  /*3c40*/  @!P2 SYNCS.CCTL.IV [UR24+0x20000] ;  /* 0x02000000ff00a9b1 */ /* 0x000f260008000018 */
[----:B------:R-:W5:Y:S04]  /*3c50*/  LDL.LU R9, [R1+0x8] ;  /* 0x0000080001097983 */ /* 0x000f680000300800 */
[----:B------:R1:W-:Y:S01]  /*3c60*/  STL [R1+0x204], R150 ;  /* 0x0002049601007387 */ /* 0x0003e20000100800 */
[----:B----4-:R-:W-:Y:S06]  /*3c70*/  BAR.SYNC.DEFER_BLOCKING 0x0 ;  /* 0x0000000000007b1d */ /* 0x010fec0000010000 */
[----:B-1----:R-:W4:Y:S04]  /*3c80*/  LDL.LU R150, [R1+0x14] ;  /* 0x0000140001967983 */ /* 0x002f280000300800 */
[----:B------:R-:W4:Y:S04]  /*3c90*/  LDL.LU R10, [R1+0x10] ;  /* 0x00001000010a7983 */ /* 0x000f280000300800 */
[----:B------:R1:W-:Y:S01]  /*3ca0*/  STL [R1+0x200], R151 ;  /* 0x0002009701007387 */ /* 0x0003e20000100800 */
[----:B------:R-:W-:-:S02]  /*3cb0*/  ELECT P0, URZ, PT ;  /* 0x00000000003f782f */ /* 0x000fc40003800000 */
[----:B------:R-:W-:Y:S02]  /*3cc0*/  F2FP.F16.F32.PACK_AB R24, R25, R24 ;  /* 0x000000181918723e */ /* 0x000fe400000000ff */
[----:B------:R-:W-:Y:S02]  /*3cd0*/  F2FP.F16.F32.PACK_AB R56, R57, R56 ;  /* 0x000000383938723e */ /* 0x000fe400000000ff */
[----:B------:R-:W-:Y:S01]  /*3ce0*/  F2FP.F16.F32.PACK_AB R88, R89, R88 ;  /* 0x000000585958723e */ /* 0x000fe200000000ff */
[----:B------:R-:W4:Y:S01]  /*3cf0*/  @!P2 SYNCS.CCTL.IV [UR24+0x20008] ;  /* 0x02000800ff00a9b1 */ /* 0x000f220008000018 */
[----:B-1----:R-:W4:Y:S04]  /*3d00*/  LDL.LU R151, [R1+0x1c] ;  /* 0x00001c0001977983 */ /* 0x002f280000300800 */
[----:B------:R-:W4:Y:S04]  /*3d10*/  LDL.LU R11, [R1+0x18] ;  /* 0x00001800010b7983 */ /* 0x000f280000300800 */
        /* <DEDUP_REMOVED lines=31> */
[----:B---3--:R-:W3:Y:S04]  /*3f10*/  LDL.LU R0, [R1+0x98] ;  /* 0x0000980001007983 */ /* 0x008ee80000300800 */
[----:B------:R-:W3:Y:S04]  /*3f20*/  LDL.LU R153, [R1+0xa4] ;  /* 0x0000a40001997983 */ /* 0x000ee80000300800 */
        /* <DEDUP_REMOVED lines=82> */
[----:B------:R-:W3:Y:S01]  /*4450*/  LDL.LU R193, [R1+0x1e8] ;  /* 0x0001e80001c17983 */ /* 0x000ee20000300800 */
[----:B--2---:R-:W-:-:S03]  /*4460*/  F2FP.F16.F32.PACK_AB R8, R148, R8 ;  /* 0x000000089408723e */ /* 0x004fc600000000ff */
[----:B------:R-:W2:Y:S01]  /*4470*/  LDL.LU R198, [R1+0x1f4] ;  /* 0x0001f40001c67983 */ /* 0x000ea20000300800 */
[----:B-----5:R-:W-:-:S03]  /*4480*/  F2FP.F16.F32.PACK_AB R9, R149, R9 ;  /* 0x000000099509723e */ /* 0x020fc600000000ff */
[----:B------:R-:W2:Y:S01]  /*4490*/  LDL.LU R194, [R1+0x1f0] ;  /* 0x0001f00001c27983 */ /* 0x000ea20000300800 */
[----:B----4-:R-:W-:-:S03]  /*44a0*/  F2FP.F16.F32.PACK_AB R10, R150, R10 ;  /* 0x0000000a960a723e */ /* 0x010fc600000000ff */
[----:B------:R-:W4:Y:S01]  /*44b0*/  LDL.LU R196, [R1+0x1fc] ;  /* 0x0001fc0001c47983 */ /* 0x000f220000300800 */
[----:B------:R-:W-:-:S03]  /*44c0*/  F2FP.F16.F32.PACK_AB R11, R151, R11 ;  /* 0x0000000b970b723e */ /* 0x000fc600000000ff */
[----:B------:R-:W4:Y:S04]  /*44d0*/  LDL.LU R195, [R1+0x1f8] ;  /* 0x0001f80001c37983 */ /* 0x000f280000300800 */
[----:B------:R-:W5:Y:S04]  /*44e0*/  LDL.LU R148, [R1+0x20c] ;  /* 0x00020c0001947983 */ /* 0x000f680000300800 */
[----:B------:R-:W5:Y:S04]  /*44f0*/  LDL.LU R149, [R1+0x208] ;  /* 0x0002080001957983 */ /* 0x000f680000300800 */
[----:B------:R-:W5:Y:S04]  /*4500*/  LDL.LU R150, [R1+0x204] ;  /* 0x0002040001967983 */ /* 0x000f680000300800 */
[----:B------:R-:W5:Y:S01]  /*4510*/  LDL.LU R151, [R1+0x200] ;  /* 0x0002000001977983 */ /* 0x000f620000300800 */
[----:B------:R-:W-:Y:S01]  /*4520*/  F2FP.F16.F32.PACK_AB R4, R3, R4 ;  /* 0x000000040304723e */ /* 0x000fe200000000ff */
[----:B------:R-:W-:Y:S01]  /*4530*/  ULOP3.LUT UR25, UR25, 0x3, URZ, 0xc0, !UPT ;  /* 0x0000000319197892 */ /* 0x000fe2000f8ec03f */
[----:B---3--:R-:W-:Y:S01]  /*4540*/  F2FP.F16.F32.PACK_AB R23, R23, R0 ;  /* 0x000000001717723e */ /* 0x008fe200000000ff */
[----:B------:R-:W1:Y:S01]  /*4550*/  S2R R3, SR_TID.X ;  /* 0x0000000000037919 */ /* 0x000e620000002100 */
[----:B------:R-:W-:Y:S01]  /*4560*/  F2FP.F16.F32.PACK_AB R152, R153, R152 ;  /* 0x000000989998723e */ /* 0x000fe200000000ff */
[----:B------:R-:W-:Y:S01]  /*4570*/  ULEA UR9, UR25, UR15, 0x6 ;  /* 0x0000000f19097291 */ /* 0x000fe2000f8e303f */
[----:B------:R-:W-:Y:S01]  /*4580*/  F2FP.F16.F32.PACK_AB R5, R2, R5 ;  /* 0x000000050205723e */ /* 0x000fe200000000ff */
[----:B------:R-:W-:Y:S01]  /*4590*/  ULEA UR8, UR25, UR24, 0xf ;  /* 0x0000001819087291 */ /* 0x000fe2000f8e783f */
[----:B------:R-:W-:Y:S01]  /*45a0*/  F2FP.F16.F32.PACK_AB R20, R242, R20 ;  /* 0x00000014f214723e */ /* 0x000fe200000000ff */
[----:B------:R-:W-:Y:S01]  /*45b0*/  UMOV UR10, UR11 ;  /* 0x0000000b000a7c82 */ /* 0x000fe20008000000 */
[----:B------:R-:W-:-:S02]  /*45c0*/  F2FP.F16.F32.PACK_AB R21, R241, R21 ;  /* 0x00000015f115723e */ /* 0x000fc400000000ff */
[----:B------:R-:W-:Y:S02]  /*45d0*/  F2FP.F16.F32.PACK_AB R22, R240, R22 ;  /* 0x00000016f016723e */ /* 0x000fe400000000ff */
[----:B------:R-:W-:Y:S02]  /*45e0*/  F2FP.F16.F32.PACK_AB R25, R27, R26 ;  /* 0x0000001a1b19723e */ /* 0x000fe400000000ff */
[----:B------:R-:W-:Y:S02]  /*45f0*/  F2FP.F16.F32.PACK_AB R26, R29, R28 ;  /* 0x0000001c1d1a723e */ /* 0x000fe400000000ff */
[----:B------:R-:W-:Y:S02]  /*4600*/  F2FP.F16.F32.PACK_AB R27, R31, R30 ;  /* 0x0000001e1f1b723e */ /* 0x000fe400000000ff */
[----:B------:R-:W-:Y:S02]  /*4610*/  F2FP.F16.F32.PACK_AB R57, R59, R58 ;  /* 0x0000003a3b39723e */ /* 0x000fe400000000ff */
[----:B------:R-:W-:-:S02]  /*4620*/  F2FP.F16.F32.PACK_AB R58, R61, R60 ;  /* 0x0000003c3d3a723e */ /* 0x000fc400000000ff */
[----:B------:R-:W-:Y:S02]  /*4630*/  F2FP.F16.F32.PACK_AB R59, R63, R62 ;  /* 0x0000003e3f3b723e */ /* 0x000fe400000000ff */
[----:B------:R-:W-:Y:S02]  /*4640*/  F2FP.F16.F32.PACK_AB R89, R91, R90 ;  /* 0x0000005a5b59723e */ /* 0x000fe400000000ff */
[----:B------:R-:W-:Y:S02]  /*4650*/  F2FP.F16.F32.PACK_AB R120, R121, R120 ;  /* 0x000000787978723e */ /* 0x000fe400000000ff */
[----:B------:R-:W-:Y:S02]  /*4660*/  F2FP.F16.F32.PACK_AB R90, R93, R92 ;  /* 0x0000005c5d5a723e */ /* 0x000fe400000000ff */
[----:B------:R-:W-:Y:S02]  /*4670*/  F2FP.F16.F32.PACK_AB R91, R95, R94 ;  /* 0x0000005e5f5b723e */ /* 0x000fe400000000ff */
[----:B------:R-:W-:Y:S01]  /*4680*/  F2FP.F16.F32.PACK_AB R121, R123, R122 ;  /* 0x0000007a7b79723e */ /* 0x000fe200000000ff */
[C---:B-1----:R-:W-:Y:S01]  /*4690*/  IMAD.SHL.U32 R0, R3.reuse, 0x80, RZ ;  /* 0x0000008003007824 */ /* 0x042fe200078e00ff */
[C---:B------:R-:W-:Y:S01]  /*46a0*/  LOP3.LUT R2, R3.reuse, 0xff, RZ, 0xc0, !PT ;  /* 0x000000ff03027812 */ /* 0x040fe200078ec0ff */
[----:B------:R-:W-:Y:S01]  /*46b0*/  IMAD.SHL.U32 R153, R3, 0x10, RZ ;  /* 0x0000001003997824 */ /* 0x000fe200078e00ff */
[----:B------:R-:W-:-:S02]  /*46c0*/  F2FP.F16.F32.PACK_AB R164, R227, R164 ;  /* 0x000000a4e3a4723e */ /* 0x000fc400000000ff */
[----:B------:R-:W-:Y:S02]  /*46d0*/  LOP3.LUT R0, R0, 0x780, RZ, 0xc0, !PT ;  /* 0x0000078000007812 */ /* 0x000fe400078ec0ff */
[----:B------:R-:W-:Y:S02]  /*46e0*/  ISETP.LT.U32.AND P0, PT, R2, 0x80, P0 ;  /* 0x000000800200780c */ /* 0x000fe40000701070 */
[----:B------:R-:W-:Y:S02]  /*46f0*/  LOP3.LUT R0, R0, 0x70, R153, 0xf8, !PT ;  /* 0x0000007000007812 */ /* 0x000fe400078ef899 */
[----:B------:R-:W-:Y:S02]  /*4700*/  F2FP.F16.F32.PACK_AB R165, R226, R165 ;  /* 0x000000a5e2a5723e */ /* 0x000fe400000000ff */
[----:B------:R-:W-:Y:S02]  /*4710*/  F2FP.F16.F32.PACK_AB R122, R125, R124 ;  /* 0x0000007c7d7a723e */ /* 0x000fe400000000ff */
[----:B------:R-:W-:-:S02]  /*4720*/  F2FP.F16.F32.PACK_AB R123, R127, R126 ;  /* 0x0000007e7f7b723e */ /* 0x000fc400000000ff */
[----:B------:R-:W-:Y:S02]  /*4730*/  F2FP.F16.F32.PACK_AB R166, R225, R166 ;  /* 0x000000a6e1a6723e */ /* 0x000fe400000000ff */
[----:B------:R-:W-:Y:S01]  /*4740*/  F2FP.F16.F32.PACK_AB R6, R252, R6 ;  /* 0x00000006fc06723e */ /* 0x000fe200000000ff */
[----:B------:R-:W-:Y:S01]  /*4750*/  VOTEU.ANY UP0, P0 ;  /* 0x00000000003f7886 */ /* 0x000fe20000000100 */
[----:B------:R-:W-:Y:S01]  /*4760*/  F2FP.F16.F32.PACK_AB R7, R251, R7 ;  /* 0x00000007fb07723e */ /* 0x000fe200000000ff */
[----:B------:R-:W-:Y:S01]  /*4770*/  VOTEU.ANY UP1, P0 ;  /* 0x00000000003f7886 */ /* 0x000fe20000020100 */
[----:B------:R-:W-:Y:S02]  /*4780*/  F2FP.F16.F32.PACK_AB R153, R239, R238 ;  /* 0x000000eeef99723e */ /* 0x000fe400000000ff */
[----:B------:R-:W-:Y:S01]  /*4790*/  F2FP.F16.F32.PACK_AB R167, R224, R167 ;  /* 0x000000a7e0a7723e */ /* 0x000fe200000000ff */
[----:B------:R-:W-:Y:S01]  /*47a0*/  @UP0 UMOV UR6, UR30 ;  /* 0x0000001e00060c82 */ /* 0x000fe20008000000 */
[----:B------:R-:W-:Y:S01]  /*47b0*/  F2FP.F16.F32.PACK_AB R154, R237, R154 ;  /* 0x0000009aed9a723e */ /* 0x000fe200000000ff */
[----:B------:R-:W-:Y:S01]  /*47c0*/  @UP0 UMOV UR7, UR31 ;  /* 0x0000001f00070c82 */ /* 0x000fe20008000000 */
        /* <DEDUP_REMOVED lines=88> */
[----:B------:R-:W-:Y:S01]  /*4d50*/  LOP3.LUT R197, R0, 0x10, R3, 0x78, !PT ;  /* 0x0000001000c57812 */ /* 0x000fe200078e7803 */
[----:B------:R-:W-:-:S05]  /*4d60*/  IMAD.SHL.U32 R0, R3, 0x40, RZ ;  /* 0x0000004003007824 */ /* 0x000fca00078e00ff */
[----:B------:R-:W-:Y:S02]  /*4d70*/  LOP3.LUT R0, R197, 0x3800, R0, 0xf8, !PT ;  /* 0x00003800c5007812 */ /* 0x000fe400078ef800 */
[----:B------:R-:W-:Y:S02]  /*4d80*/  F2FP.F16.F32.PACK_AB R193, R199, R193 ;  /* 0x000000c1c7c1723e */ /* 0x000fe400000000ff */
[C---:B------:R-:W-:Y:S01]  /*4d90*/  LOP3.LUT R3, R0.reuse, 0x20, RZ, 0x3c, !PT ;  /* 0x0000002000037812 */ /* 0x040fe200078e3cff */
[----:B------:R-:W-:Y:S01]  /*4da0*/  VIADD R2, R0, UR24 ;  /* 0x0000001800027c36 */ /* 0x000fe20008000000 */
[----:B--2---:R-:W-:-:S03]  /*4db0*/  F2FP.F16.F32.PACK_AB R194, R198, R194 ;  /* 0x000000c2c6c2723e */ /* 0x004fc600000000ff */
[----:B------:R-:W-:Y:S01]  /*4dc0*/  VIADD R3, R3, UR24 ;  /* 0x0000001803037c36 */ /* 0x000fe20008000000 */
[----:B------:R1:W-:Y:S04]  /*4dd0*/  STSM.16.M88.4 [R2], R8 ;  /* 0x0000000802007844 */ /* 0x0003e80000000200 */
[----:B------:R-:W-:Y:S01]  /*4de0*/  STSM.16.M88.4 [R2+0x8000], R20 ;  /* 0x0080001402007844 */ /* 0x000fe20000000200 */
[----:B----4-:R-:W-:-:S03]  /*4df0*/  F2FP.F16.F32.PACK_AB R195, R196, R195 ;  /* 0x000000c3c4c3723e */ /* 0x010fc600000000ff */
[----:B------:R-:W-:Y:S04]  /*4e00*/  STSM.16.M88.4 [R2+0x10000], R164 ;  /* 0x010000a402007844 */ /* 0x000fe80000000200 */
[----:B------:R-:W-:Y:S01]  /*4e10*/  STSM.16.M88.4 [R2+0x18000], R180 ;  /* 0x018000b402007844 */ /* 0x000fe20000000200 */
[----:B-----5:R-:W-:-:S03]  /*4e20*/  F2FP.F16.F32.PACK_AB R146, R149, R148 ;  /* 0x000000949592723e */ /* 0x020fc600000000ff */
[----:B------:R-:W-:Y:S01]  /*4e30*/  STSM.16.M88.4 [R2+0x4000], R24 ;  /* 0x0040001802007844 */ /* 0x000fe20000000200 */
[C---:B-1----:R-:W-:Y:S02]  /*4e40*/  LOP3.LUT R8, R0.reuse, 0x40, RZ, 0x3c, !PT ;  /* 0x0000004000087812 */ /* 0x042fe400078e3cff */
[----:B------:R-:W-:Y:S01]  /*4e50*/  LOP3.LUT R0, R0, 0x60, RZ, 0x3c, !PT ;  /* 0x0000006000007812 */ /* 0x000fe200078e3cff */
[----:B------:R-:W-:Y:S02]  /*4e60*/  STSM.16.M88.4 [R2+0xc000], R56 ;  /* 0x00c0003802007844 */ /* 0x000fe40000000200 */
[----:B------:R-:W-:Y:S01]  /*4e70*/  VIADD R8, R8, UR24 ;  /* 0x0000001808087c36 */ /* 0x000fe20008000000 */
[----:B------:R-:W-:Y:S01]  /*4e80*/  F2FP.F16.F32.PACK_AB R147, R151, R150 ;  /* 0x000000969793723e */ /* 0x000fe200000000ff */
[----:B------:R-:W-:Y:S01]  /*4e90*/  STSM.16.M88.4 [R2+0x14000], R88 ;  /* 0x0140005802007844 */ /* 0x000fe20000000200 */
[----:B------:R-:W-:-:S03]  /*4ea0*/  VIADD R0, R0, UR24 ;  /* 0x0000001800007c36 */ /* 0x000fc60008000000 */
[----:B------:R-:W-:Y:S04]  /*4eb0*/  STSM.16.M88.4 [R2+0x1c000], R120 ;  /* 0x01c0007802007844 */ /* 0x000fe80000000200 */
[----:B------:R-:W-:Y:S04]  /*4ec0*/  STSM.16.M88.4 [R3], R4 ;  /* 0x0000000403007844 */ /* 0x000fe80000000200 */
[----:B------:R-:W-:Y:S04]  /*4ed0*/  STSM.16.M88.4 [R3+0x8000], R152 ;  /* 0x0080009803007844 */ /* 0x000fe80000000200 */
[----:B------:R-:W-:Y:S04]  /*4ee0*/  STSM.16.M88.4 [R3+0x10000], R168 ;  /* 0x010000a803007844 */ /* 0x000fe80000000200 */
[----:B------:R-:W-:Y:S04]  /*4ef0*/  STSM.16.M88.4 [R3+0x18000], R184 ;  /* 0x018000b803007844 */ /* 0x000fe80000000200 */
[----:B------:R-:W-:Y:S04]  /*4f00*/  STSM.16.M88.4 [R3+0x4000], R32 ;  /* 0x0040002003007844 */ /* 0x000fe80000000200 */
[----:B------:R-:W-:Y:S04]  /*4f10*/  STSM.16.M88.4 [R3+0xc000], R64 ;  /* 0x00c0004003007844 */ /* 0x000fe80000000200 */
[----:B------:R-:W-:Y:S04]  /*4f20*/  STSM.16.M88.4 [R3+0x14000], R96 ;  /* 0x0140006003007844 */ /* 0x000fe80000000200 */
        /* <DEDUP_REMOVED lines=16> */
[----:B------:R-:W-:Y:S01]  /*5030*/  STSM.16.M88.4 [R0+0x1c000], R144 ;  /* 0x01c0009000007844 */ /* 0x000fe20000000200 */
[----:B------:R1:W-:Y:S06]  /*5040*/  MEMBAR.ALL.CTA ;  /* 0x0000000000007992 */ /* 0x0003ec0000008000 */
[----:B-1----:R-:W1:Y:S02]  /*5050*/  FENCE.VIEW.ASYNC.S ;  /* 0x00000000000073c6 */ /* 0x002e640000000000 */
[----:B-1----:R-:W-:Y:S06]  /*5060*/  BAR.SYNC.DEFER_BLOCKING 0x0 ;  /* 0x0000000000007b1d */ /* 0x002fec0000010000 */
[----:B------:R1:W-:Y:S01]  /*5070*/  @UP1 UTMASTG.2D [UR8], [UR6] ;  /* 0x00000008060013b5 */ /* 0x0003e20008008000 */
[----:B------:R0:W-:Y:S01]  /*5080*/  UTMACMDFLUSH ;  /* 0x00000000000079b7 */ /* 0x0001e20000000000 */
[----:B------:R-:W-:-:S04]  /*5090*/  DEPBAR.LE SB0, 0x0 ;  /* 0x000080000000791a */ /* 0x000fc80000000000 */
[----:B------:R-:W-:Y:S06]  /*50a0*/  BAR.SYNC.DEFER_BLOCKING 0x0 ;  /* 0x0000000000007b1d */ /* 0x000fec0000010000 */
[----:B-1----:R-:W-:Y:S05]  /*50b0*/  EXIT ;  /* 0x000000000000794d */ /* 0x002fea0003800000 */
.L_x_48:
[----:B------:R-:W1:Y:S02]  /*50c0*/  SYNCS.PHASECHK.TRANS64.TRYWAIT P0, [UR18+0x20000], R0 ;  /* 0x02000000ff0075a7 */ /* 0x000e640008000152 */
[----:B-1----:R-:W-:Y:S05]  /*50d0*/  @!P0 BRA `(.L_x_48) ;  /* 0xfffffffc00f88947 */ /* 0x002fea000383ffff */
[----:B------:R-:W-:Y:S05]  /*50e0*/  BRA `(.L_x_50) ;  /* 0xffffffdc00487947 */ /* 0x000fea000383ffff */
.L_x_51:
[----:B------:R-:W-:-:S00]  /*50f0*/  BRA `(.L_x_51) ;  /* 0xfffffffc00fc7947 */ /* 0x000fc0000383ffff */
[----:B------:R-:W-:-:S00]  /*5100*/  NOP ;  /* 0x0000000000007918 */ /* 0x000fc00000000000 */
[----:B------:R-:W-:-:S00]  /*5110*/  NOP ;  /* 0x0000000000007918 */ /* 0x000fc00000000000 */
[----:B------:R-:W-:-:S00]  /*5120*/  NOP ;  /* 0x0000000000007918 */ /* 0x000fc00000000000 */
[----:B------:R-:W-:-:S00]  /*5130*/  NOP ;  /* 0x0000000000007918 */ /* 0x000fc00000000000 */
[----:B------:R-:W-:-:S00]  /*5140*/  NOP ;  /* 0x0000000000007918 */ /* 0x000fc00000000000 */
[----:B------:R-:W-:-:S00]  /*5150*/  NOP ;  /* 0x0000000000007918 */ /* 0x000fc00000000000 */
[----:B------:R-:W-:-:S00]  /*5160*/  NOP ;  /* 0x0000000000007918 */ /* 0x000fc00000000000 */
[----:B------:R-:W-:-:S00]  /*5170*/  NOP ;  /* 0x0000000000007918 */ /* 0x000fc00000000000 */
.L_x_52:


//--------------------- .nv.shared.gluon_wgmma    --------------------------
	.section	.nv.shared.gluon_wgmma,"aw",@nobits
	.sectionflags	@""
	.align	16
	.zero		1024


//--------------------- .nv.shared.reserved.0     --------------------------
	.section	.nv.shared.reserved.0,"aw",@nobits
	.weak		__nv_reservedSMEM_offset_0_alias
	.size		__nv_reservedSMEM_offset_0_alias, 0, 0
	.other		__nv_reservedSMEM_offset_0_alias,@"STO_CUDA_RESERVED_SHARED STV_DEFAULT"
__nv_reservedSMEM_offset_0_alias:
	.zero		0


//--------------------- .nv.constant0.gluon_wgmma --------------------------
	.section	.nv.constant0.gluon_wgmma,"a",@progbits
	.sectionflags	@""
	.align	4
.nv.constant0.gluon_wgmma:
	.zero		608


//--------------------- SYMBOLS --------------------------

	.type		.nv.reservedSmem.offset0,@object
	.size		.nv.reservedSmem.offset0,0x4
